	.target	sm_90a

	.elftype	@"ET_EXEC"


//--------------------- .note.nv.tkinfo           --------------------------
	.section	.note.nv.tkinfo,"",@"SHT_NOTE"
	.sectionflags	@"SHF_NOTE_NV_TKINFO"
	.tkinfo
        /*0018*/ 	.word	0x00000002
        /*0030*/ 	.string	""
        /*0030*/ 	.string	"ptxas"
        /*0030*/ 	.string	"Cuda compilation tools, release 13.0, V13.0.88"
        /*0030*/ 	.string	"Build cuda_13.0.r13.0/compiler.36424714_0"
        /*0030*/ 	.string	"-arch sm_90a -m 64 "



//--------------------- .note.nv.cuinfo           --------------------------
	.section	.note.nv.cuinfo,"",@"SHT_NOTE"
	.sectionflags	@"SHF_NOTE_NV_CUINFO"
        /*0018*/ 	.short	0x0002
        /*001a*/ 	.short	0x005a
        /*001c*/ 	.short	0x0082
	.zero		2


//--------------------- .nv.info                  --------------------------
	.section	.nv.info,"",@"SHT_CUDA_INFO"
	.align	4


	//----- nvinfo : EIATTR_REGCOUNT
	.align		4
        /*0000*/ 	.byte	0x04, 0x2f
        /*0002*/ 	.short	(.L_15 - .L_14)
	.align		4
.L_14:
        /*0004*/ 	.word	index@(_ZN7cutlass13device_kernelINS_4gemm6kernel13GemmUniversalIN4cute5tupleIJiiiiEEENS1_10collective13CollectiveMmaINS1_34MainloopSm90TmaGmmaWarpSpecializedILi4ENS5_IJNS4_1CILi1EEESB_SB_EEENS1_35KernelTmaWarpSpecializedCooperativeEEENS5_IJNSA_ILi128EEENSA_ILi64EEESF_EEENS_6half_tENS5_IJlSB_lEEESI_SJ_NS4_8TiledMMAINS4_8MMA_AtomIJNS4_4SM904GMMA25MMA_64x64x16_F32F16F16_SSILNSN_5MajorE0ELSP_0ELNSN_7ScaleInE1ELSQ_1EEEEEENS4_6LayoutINS5_IJNSA_ILi2EEESB_SB_EEENS5_IJSB_NSA_ILi0EEESW_EEEEENS5_IJNS4_10UnderscoreESZ_SZ_EEEEENS4_13SM90_TMA_LOADENS4_14ComposedLayoutINS4_7SwizzleILi3ELi4ELi3EEENS4_18smem_ptr_flag_bitsILi16EEENST_INS5_IJNSA_ILi8EEESG_EEENS5_IJSG_SB_EEEEEEEvNS4_8identityES12_S1C_vS1D_EENS_8epilogue10collective6detail29Sm90TmaWarpSpecializedAdapterINS1G_15DefaultEpilogueISI_SJ_SJ_NS1F_6thread17LinearCombinationISI_Li1EffLNS1K_9ScaleType4KindE0ELNS_15FloatRoundStyleE2ESI_EENS1_15EpilogueDefaultEEEEEvvEEEEvNT_6ParamsE)
        /*0008*/ 	.word	0x000000a8


	//----- nvinfo : EIATTR_FRAME_SIZE
	.align		4
.L_15:
        /*000c*/ 	.byte	0x04, 0x11
        /*000e*/ 	.short	(.L_17 - .L_16)
	.align		4
.L_16:
        /*0010*/ 	.word	index@(_ZN7cutlass13device_kernelINS_4gemm6kernel13GemmUniversalIN4cute5tupleIJiiiiEEENS1_10collective13CollectiveMmaINS1_34MainloopSm90TmaGmmaWarpSpecializedILi4ENS5_IJNS4_1CILi1EEESB_SB_EEENS1_35KernelTmaWarpSpecializedCooperativeEEENS5_IJNSA_ILi128EEENSA_ILi64EEESF_EEENS_6half_tENS5_IJlSB_lEEESI_SJ_NS4_8TiledMMAINS4_8MMA_AtomIJNS4_4SM904GMMA25MMA_64x64x16_F32F16F16_SSILNSN_5MajorE0ELSP_0ELNSN_7ScaleInE1ELSQ_1EEEEEENS4_6LayoutINS5_IJNSA_ILi2EEESB_SB_EEENS5_IJSB_NSA_ILi0EEESW_EEEEENS5_IJNS4_10UnderscoreESZ_SZ_EEEEENS4_13SM90_TMA_LOADENS4_14ComposedLayoutINS4_7SwizzleILi3ELi4ELi3EEENS4_18smem_ptr_flag_bitsILi16EEENST_INS5_IJNSA_ILi8EEESG_EEENS5_IJSG_SB_EEEEEEEvNS4_8identityES12_S1C_vS1D_EENS_8epilogue10collective6detail29Sm90TmaWarpSpecializedAdapterINS1G_15DefaultEpilogueISI_SJ_SJ_NS1F_6thread17LinearCombinationISI_Li1EffLNS1K_9ScaleType4KindE0ELNS_15FloatRoundStyleE2ESI_EENS1_15EpilogueDefaultEEEEEvvEEEEvNT_6ParamsE)
        /*0014*/ 	.word	0x00000000


	//----- nvinfo : EIATTR_MIN_STACK_SIZE
	.align		4
.L_17:
        /*0018*/ 	.byte	0x04, 0x12
        /*001a*/ 	.short	(.L_19 - .L_18)
	.align		4
.L_18:
        /*001c*/ 	.word	index@(_ZN7cutlass13device_kernelINS_4gemm6kernel13GemmUniversalIN4cute5tupleIJiiiiEEENS1_10collective13CollectiveMmaINS1_34MainloopSm90TmaGmmaWarpSpecializedILi4ENS5_IJNS4_1CILi1EEESB_SB_EEENS1_35KernelTmaWarpSpecializedCooperativeEEENS5_IJNSA_ILi128EEENSA_ILi64EEESF_EEENS_6half_tENS5_IJlSB_lEEESI_SJ_NS4_8TiledMMAINS4_8MMA_AtomIJNS4_4SM904GMMA25MMA_64x64x16_F32F16F16_SSILNSN_5MajorE0ELSP_0ELNSN_7ScaleInE1ELSQ_1EEEEEENS4_6LayoutINS5_IJNSA_ILi2EEESB_SB_EEENS5_IJSB_NSA_ILi0EEESW_EEEEENS5_IJNS4_10UnderscoreESZ_SZ_EEEEENS4_13SM90_TMA_LOADENS4_14ComposedLayoutINS4_7SwizzleILi3ELi4ELi3EEENS4_18smem_ptr_flag_bitsILi16EEENST_INS5_IJNSA_ILi8EEESG_EEENS5_IJSG_SB_EEEEEEEvNS4_8identityES12_S1C_vS1D_EENS_8epilogue10collective6detail29Sm90TmaWarpSpecializedAdapterINS1G_15DefaultEpilogueISI_SJ_SJ_NS1F_6thread17LinearCombinationISI_Li1EffLNS1K_9ScaleType4KindE0ELNS_15FloatRoundStyleE2ESI_EENS1_15EpilogueDefaultEEEEEvvEEEEvNT_6ParamsE)
        /*0020*/ 	.word	0x00000000
.L_19:


//--------------------- .nv.compat                --------------------------
	.section	.nv.compat,"",@"SHT_CUDA_COMPAT_INFO"
	.align	4
        /*0000*/ 	.byte	0x02, 0x09, 0x01, 0x00, 0x02, 0x02, 0x04, 0x00, 0x02, 0x05, 0x05, 0x00, 0x03, 0x07, 0x01, 0x01
        /*0010*/ 	.byte	0x02, 0x03, 0x01, 0x00, 0x02, 0x06, 0x01, 0x00, 0x04, 0x0b, 0x08, 0x00, 0x00, 0x00, 0x00, 0x00
        /*0020*/ 	.byte	0x00, 0x00, 0x00, 0x00


//--------------------- .nv.info._ZN7cutlass13device_kernelINS_4gemm6kernel13GemmUniversalIN4cute5tupleIJiiiiEEENS1_10collective13CollectiveMmaINS1_34MainloopSm90TmaGmmaWarpSpecializedILi4ENS5_IJNS4_1CILi1EEESB_SB_EEENS1_35KernelTmaWarpSpecializedCooperativeEEENS5_IJNSA_ILi128EEENSA_ILi64EEESF_EEENS_6half_tENS5_IJlSB_lEEESI_SJ_NS4_8TiledMMAINS4_8MMA_AtomIJNS4_4SM904GMMA25MMA_64x64x16_F32F16F16_SSILNSN_5MajorE0ELSP_0ELNSN_7ScaleInE1ELSQ_1EEEEEENS4_6LayoutINS5_IJNSA_ILi2EEESB_SB_EEENS5_IJSB_NSA_ILi0EEESW_EEEEENS5_IJNS4_10UnderscoreESZ_SZ_EEEEENS4_13SM90_TMA_LOADENS4_14ComposedLayoutINS4_7SwizzleILi3ELi4ELi3EEENS4_18smem_ptr_flag_bitsILi16EEENST_INS5_IJNSA_ILi8EEESG_EEENS5_IJSG_SB_EEEEEEEvNS4_8identityES12_S1C_vS1D_EENS_8epilogue10collective6detail29Sm90TmaWarpSpecializedAdapterINS1G_15DefaultEpilogueISI_SJ_SJ_NS1F_6thread17LinearCombinationISI_Li1EffLNS1K_9ScaleType4KindE0ELNS_15FloatRoundStyleE2ESI_EENS1_15EpilogueDefaultEEEEEvvEEEEvNT_6ParamsE --------------------------
	.section	.nv.info._ZN7cutlass13device_kernelINS_4gemm6kernel13GemmUniversalIN4cute5tupleIJiiiiEEENS1_10collective13CollectiveMmaINS1_34MainloopSm90TmaGmmaWarpSpecializedILi4ENS5_IJNS4_1CILi1EEESB_SB_EEENS1_35KernelTmaWarpSpecializedCooperativeEEENS5_IJNSA_ILi128EEENSA_ILi64EEESF_EEENS_6half_tENS5_IJlSB_lEEESI_SJ_NS4_8TiledMMAINS4_8MMA_AtomIJNS4_4SM904GMMA25MMA_64x64x16_F32F16F16_SSILNSN_5MajorE0ELSP_0ELNSN_7ScaleInE1ELSQ_1EEEEEENS4_6LayoutINS5_IJNSA_ILi2EEESB_SB_EEENS5_IJSB_NSA_ILi0EEESW_EEEEENS5_IJNS4_10UnderscoreESZ_SZ_EEEEENS4_13SM90_TMA_LOADENS4_14ComposedLayoutINS4_7SwizzleILi3ELi4ELi3EEENS4_18smem_ptr_flag_bitsILi16EEENST_INS5_IJNSA_ILi8EEESG_EEENS5_IJSG_SB_EEEEEEEvNS4_8identityES12_S1C_vS1D_EENS_8epilogue10collective6detail29Sm90TmaWarpSpecializedAdapterINS1G_15DefaultEpilogueISI_SJ_SJ_NS1F_6thread17LinearCombinationISI_Li1EffLNS1K_9ScaleType4KindE0ELNS_15FloatRoundStyleE2ESI_EENS1_15EpilogueDefaultEEEEEvvEEEEvNT_6ParamsE,"",@"SHT_CUDA_INFO"
	.sectionflags	@""
	.align	4


	//----- nvinfo : EIATTR_CUDA_API_VERSION
	.align		4
        /*0000*/ 	.byte	0x04, 0x37
        /*0002*/ 	.short	(.L_21 - .L_20)
.L_20:
        /*0004*/ 	.word	0x00000082


	//----- nvinfo : EIATTR_KPARAM_INFO
	.align		4
.L_21:
        /*0008*/ 	.byte	0x04, 0x17
        /*000a*/ 	.short	(.L_23 - .L_22)
.L_22:
        /*000c*/ 	.word	0x00000000
        /*0010*/ 	.short	0x0000
        /*0012*/ 	.short	0x0070
        /*0014*/ 	.byte	0x00, 0xf0, 0x01, 0x10


	//----- nvinfo : EIATTR_SPARSE_MMA_MASK
	.align		4
.L_23:
        /*0018*/ 	.byte	0x03, 0x50
        /*001a*/ 	.short	0x0000


	//----- nvinfo : EIATTR_MAXREG_COUNT
	.align		4
        /*001c*/ 	.byte	0x03, 0x1b
        /*001e*/ 	.short	0x00a8


	//----- nvinfo : EIATTR_NUM_BARRIERS
	.align		4
        /*0020*/ 	.byte	0x02, 0x4c
        /*0022*/ 	.byte	0x01
	.zero		1


	//----- nvinfo : EIATTR_EXTERNS
	.align		4
        /*0024*/ 	.byte	0x04, 0x0f
        /*0026*/ 	.short	(.L_25 - .L_24)


	//   ....[0]....
	.align		4
.L_24:
        /*0028*/ 	.word	index@(__assertfail)


	//----- nvinfo : EIATTR_MERCURY_ISA_VERSION
	.align		4
.L_25:
        /*002c*/ 	.byte	0x03, 0x5f
        /*002e*/ 	.short	0x0101


	//----- nvinfo : EIATTR_INT_WARP_WIDE_INSTR_OFFSETS
	.align		4
        /*0030*/ 	.byte	0x04, 0x31
        /*0032*/ 	.short	(.L_27 - .L_26)


	//   ....[0]....
.L_26:
        /*0034*/ 	.word	0x000003b0


	//   ....[1]....
        /*0038*/ 	.word	0x000003c0


	//   ....[2]....
        /*003c*/ 	.word	0x000004e0


	//----- nvinfo : EIATTR_COOP_GROUP_MASK_REGIDS
	.align		4
.L_27:
        /*0040*/ 	.byte	0x04, 0x29
        /*0042*/ 	.short	(.L_29 - .L_28)


	//   ....[0]....
.L_28:
        /*0044*/ 	.word	0xffffffff


	//   ....[1]....
        /*0048*/ 	.word	0xffffffff


	//   ....[2]....
        /*004c*/ 	.word	0xffffffff


	//   ....[3]....
        /*0050*/ 	.word	0xffffffff


	//   ....[4]....
        /*0054*/ 	.word	0xffffffff


	//----- nvinfo : EIATTR_COOP_GROUP_INSTR_OFFSETS
	.align		4
.L_29:
        /*0058*/ 	.byte	0x04, 0x28
        /*005a*/ 	.short	(.L_31 - .L_30)


	//   ....[0]....
.L_30:
        /*005c*/ 	.word	0x00000060


	//   ....[1]....
        /*0060*/ 	.word	0x00000070


	//   ....[2]....
        /*0064*/ 	.word	0x00000130


	//   ....[3]....
        /*0068*/ 	.word	0x000002c0


	//   ....[4]....
        /*006c*/ 	.word	0x000011c0


	//----- nvinfo : EIATTR_REG_RECONFIG
	.align		4
.L_31:
        /*0070*/ 	.byte	0x01, 0x54
	.zero		2


	//----- nvinfo : EIATTR_SYSCALL_OFFSETS
	.align		4
        /*0074*/ 	.byte	0x04, 0x46
        /*0076*/ 	.short	(.L_33 - .L_32)


	//   ....[0]....
.L_32:
        /*0078*/ 	.word	0x000013b0


	//----- nvinfo : EIATTR_MBARRIER_INSTR_OFFSETS
	.align		4
.L_33:
        /*007c*/ 	.byte	0x04, 0x39
        /*007e*/ 	.short	(.L_35 - .L_34)


	//   ....[0]....
.L_34:
        /*0080*/ 	.word	0x00000230
        /*0084*/ 	.word	0x000000ff
        /*0088*/ 	.word	0x00000000
        /*008c*/ 	.short	0x0100
        /*008e*/ 	.byte	0x08
	.zero		1


	//   ....[1]....
        /*0090*/ 	.word	0x00000240
        /*0094*/ 	.word	0x000000ff
        /*0098*/ 	.word	0x00000020
        /*009c*/ 	.short	0x0100
        /*009e*/ 	.byte	0x08
	.zero		1


	//   ....[2]....
        /*00a0*/ 	.word	0x00000250
        /*00a4*/ 	.word	0x000000ff
        /*00a8*/ 	.word	0x00000008
        /*00ac*/ 	.short	0x0100
        /*00ae*/ 	.byte	0x08
	.zero		1


	//   ....[3]....
        /*00b0*/ 	.word	0x00000260
        /*00b4*/ 	.word	0x000000ff
        /*00b8*/ 	.word	0x00000028
        /*00bc*/ 	.short	0x0100
        /*00be*/ 	.byte	0x08
	.zero		1


	//   ....[4]....
        /*00c0*/ 	.word	0x00000270
        /*00c4*/ 	.word	0x000000ff
        /*00c8*/ 	.word	0x00000010
        /*00cc*/ 	.short	0x0100
        /*00ce*/ 	.byte	0x08
	.zero		1


	//   ....[5]....
        /*00d0*/ 	.word	0x00000280
        /*00d4*/ 	.word	0x000000ff
        /*00d8*/ 	.word	0x00000030
        /*00dc*/ 	.short	0x0100
        /*00de*/ 	.byte	0x08
	.zero		1


	//   ....[6]....
        /*00e0*/ 	.word	0x00000290
        /*00e4*/ 	.word	0x000000ff
        /*00e8*/ 	.word	0x00000018
        /*00ec*/ 	.short	0x0100
        /*00ee*/ 	.byte	0x08
	.zero		1


	//   ....[7]....
        /*00f0*/ 	.word	0x000002a0
        /*00f4*/ 	.word	0x000000ff
        /*00f8*/ 	.word	0x00000038
        /*00fc*/ 	.short	0x0100
        /*00fe*/ 	.byte	0x08
	.zero		1


	//   ....[8]....
        /*0100*/ 	.word	0x00000560
        /*0104*/ 	.word	0x000000ff
        /*0108*/ 	.word	0x00000050
        /*010c*/ 	.short	0x0100
        /*010e*/ 	.byte	0x08
	.zero		1


	//   ....[9]....
        /*0110*/ 	.word	0x000005c0
        /*0114*/ 	.word	0x000000ff
        /*0118*/ 	.word	0x00000058
        /*011c*/ 	.short	0x0100
        /*011e*/ 	.byte	0x08
	.zero		1


	//   ....[10]....
        /*0120*/ 	.word	0x00001430
        /*0124*/ 	.word	0x00000003
        /*0128*/ 	.word	0x00000000
        /*012c*/ 	.short	0x010a
        /*012e*/ 	.byte	0x3f
	.zero		1


	//   ....[11]....
        /*0130*/ 	.word	0x00001490
        /*0134*/ 	.word	0x00000003
        /*0138*/ 	.word	0x00000000
        /*013c*/ 	.short	0x010a
        /*013e*/ 	.byte	0x3f
	.zero		1


	//   ....[12]....
        /*0140*/ 	.word	0x000019a0
        /*0144*/ 	.word	0x000000ff
        /*0148*/ 	.word	0x00000000
        /*014c*/ 	.short	0x010a
        /*014e*/ 	.byte	0x08
	.zero		1


	//   ....[13]....
        /*0150*/ 	.word	0x000019e0
        /*0154*/ 	.word	0x000000ff
        /*0158*/ 	.word	0x00000000
        /*015c*/ 	.short	0x010a
        /*015e*/ 	.byte	0x08
	.zero		1


	//   ....[14]....
        /*0160*/ 	.word	0x00001e00
        /*0164*/ 	.word	0x000000ff
        /*0168*/ 	.word	0x00000000
        /*016c*/ 	.short	0x0101
        /*016e*/ 	.byte	0x07
	.zero		1


	//   ....[15]....
        /*0170*/ 	.word	0x00001fc0
        /*0174*/ 	.word	0x000000ff
        /*0178*/ 	.word	0x00000000
        /*017c*/ 	.short	0x0101
        /*017e*/ 	.byte	0x04
	.zero		1


	//   ....[16]....
        /*0180*/ 	.word	0x00005370
        /*0184*/ 	.word	0x0000000e
        /*0188*/ 	.word	0x00000020
        /*018c*/ 	.short	0x010a
        /*018e*/ 	.byte	0x3f
	.zero		1


	//   ....[17]....
        /*0190*/ 	.word	0x000057f0
        /*0194*/ 	.word	0x00000005
        /*0198*/ 	.word	0x00000058
        /*019c*/ 	.short	0x0101
        /*019e*/ 	.byte	0x3f
	.zero		1


	//   ....[18]....
        /*01a0*/ 	.word	0x00005f00
        /*01a4*/ 	.word	0x00000007
        /*01a8*/ 	.word	0x00000000
        /*01ac*/ 	.short	0x010a
        /*01ae*/ 	.byte	0x3f
	.zero		1


	//   ....[19]....
        /*01b0*/ 	.word	0x00005f80
        /*01b4*/ 	.word	0x00000008
        /*01b8*/ 	.word	0x00000000
        /*01bc*/ 	.short	0x010a
        /*01be*/ 	.byte	0x3f
	.zero		1


	//   ....[20]....
        /*01c0*/ 	.word	0x00006010
        /*01c4*/ 	.word	0x0000000b
        /*01c8*/ 	.word	0x00000000
        /*01cc*/ 	.short	0x010a
        /*01ce*/ 	.byte	0x3f
	.zero		1


	//   ....[21]....
        /*01d0*/ 	.word	0x000060a0
        /*01d4*/ 	.word	0x00000003
        /*01d8*/ 	.word	0x00000000
        /*01dc*/ 	.short	0x010a
        /*01de*/ 	.byte	0x3f
	.zero		1


	//   ....[22]....
        /*01e0*/ 	.word	0x00006100
        /*01e4*/ 	.word	0x00000003
        /*01e8*/ 	.word	0x00000000
        /*01ec*/ 	.short	0x010a
        /*01ee*/ 	.byte	0x3f
	.zero		1


	//   ....[23]....
        /*01f0*/ 	.word	0x00006160
        /*01f4*/ 	.word	0x00000004
        /*01f8*/ 	.word	0x00000000
        /*01fc*/ 	.short	0x010a
        /*01fe*/ 	.byte	0x3f
	.zero		1


	//   ....[24]....
        /*0200*/ 	.word	0x00006230
        /*0204*/ 	.word	0x0000000e
        /*0208*/ 	.word	0x00000020
        /*020c*/ 	.short	0x010a
        /*020e*/ 	.byte	0x3f
	.zero		1


	//   ....[25]....
        /*0210*/ 	.word	0x00006300
        /*0214*/ 	.word	0x00000007
        /*0218*/ 	.word	0x00000000
        /*021c*/ 	.short	0x010a
        /*021e*/ 	.byte	0x3f
	.zero		1


	//   ....[26]....
        /*0220*/ 	.word	0x00006350
        /*0224*/ 	.word	0x00000008
        /*0228*/ 	.word	0x00000000
        /*022c*/ 	.short	0x010a
        /*022e*/ 	.byte	0x3f
	.zero		1


	//   ....[27]....
        /*0230*/ 	.word	0x000063a0
        /*0234*/ 	.word	0x0000000b
        /*0238*/ 	.word	0x00000000
        /*023c*/ 	.short	0x010a
        /*023e*/ 	.byte	0x3f
	.zero		1


	//----- nvinfo : EIATTR_NUM_MBARRIERS
	.align		4
.L_35:
        /*0240*/ 	.byte	0x03, 0x38
        /*0242*/ 	.short	0x000a


	//----- nvinfo : EIATTR_EXIT_INSTR_OFFSETS
	.align		4
        /*0244*/ 	.byte	0x04, 0x1c
        /*0246*/ 	.short	(.L_37 - .L_36)


	//   ....[0]....
.L_36:
        /*0248*/ 	.word	0x00000660


	//   ....[1]....
        /*024c*/ 	.word	0x00000f20


	//   ....[2]....
        /*0250*/ 	.word	0x00004a50


	//   ....[3]....
        /*0254*/ 	.word	0x00005080


	//   ....[4]....
        /*0258*/ 	.word	0x000060f0


	//----- nvinfo : EIATTR_MAX_THREADS
	.align		4
.L_37:
        /*025c*/ 	.byte	0x04, 0x05
        /*025e*/ 	.short	(.L_39 - .L_38)
.L_38:
        /*0260*/ 	.word	0x00000180
        /*0264*/ 	.word	0x00000001
        /*0268*/ 	.word	0x00000001


	//----- nvinfo : EIATTR_CRS_STACK_SIZE
	.align		4
.L_39:
        /*026c*/ 	.byte	0x04, 0x1e
        /*026e*/ 	.short	(.L_41 - .L_40)
.L_40:
        /*0270*/ 	.word	0x00000000


	//----- nvinfo : EIATTR_CBANK_PARAM_SIZE
	.align		4
.L_41:
        /*0274*/ 	.byte	0x03, 0x19
        /*0276*/ 	.short	0x0470


	//----- nvinfo : EIATTR_PARAM_CBANK
	.align		4
        /*0278*/ 	.byte	0x04, 0x0a
        /*027a*/ 	.short	(.L_43 - .L_42)
	.align		4
.L_42:
        /*027c*/ 	.word	index@(.nv.constant0._ZN7cutlass13device_kernelINS_4gemm6kernel13GemmUniversalIN4cute5tupleIJiiiiEEENS1_10collective13CollectiveMmaINS1_34MainloopSm90TmaGmmaWarpSpecializedILi4ENS5_IJNS4_1CILi1EEESB_SB_EEENS1_35KernelTmaWarpSpecializedCooperativeEEENS5_IJNSA_ILi128EEENSA_ILi64EEESF_EEENS_6half_tENS5_IJlSB_lEEESI_SJ_NS4_8TiledMMAINS4_8MMA_AtomIJNS4_4SM904GMMA25MMA_64x64x16_F32F16F16_SSILNSN_5MajorE0ELSP_0ELNSN_7ScaleInE1ELSQ_1EEEEEENS4_6LayoutINS5_IJNSA_ILi2EEESB_SB_EEENS5_IJSB_NSA_ILi0EEESW_EEEEENS5_IJNS4_10UnderscoreESZ_SZ_EEEEENS4_13SM90_TMA_LOADENS4_14ComposedLayoutINS4_7SwizzleILi3ELi4ELi3EEENS4_18smem_ptr_flag_bitsILi16EEENST_INS5_IJNSA_ILi8EEESG_EEENS5_IJSG_SB_EEEEEEEvNS4_8identityES12_S1C_vS1D_EENS_8epilogue10collective6detail29Sm90TmaWarpSpecializedAdapterINS1G_15DefaultEpilogueISI_SJ_SJ_NS1F_6thread17LinearCombinationISI_Li1EffLNS1K_9ScaleType4KindE0ELNS_15FloatRoundStyleE2ESI_EENS1_15EpilogueDefaultEEEEEvvEEEEvNT_6ParamsE)
        /*0280*/ 	.short	0x0210
        /*0282*/ 	.short	0x0470


	//----- nvinfo : EIATTR_SW_WAR
	.align		4
.L_43:
        /*0284*/ 	.byte	0x04, 0x36
        /*0286*/ 	.short	(.L_45 - .L_44)
.L_44:
        /*0288*/ 	.word	0x00000008
.L_45:


//--------------------- .nv.callgraph             --------------------------
	.section	.nv.callgraph,"",@"SHT_CUDA_CALLGRAPH"
	.align	4
	.sectionentsize	8
	.align		4
        /*0000*/ 	.word	0x00000000
	.align		4
        /*0004*/ 	.word	0xffffffff
	.align		4
        /*0008*/ 	.word	index@(_ZN7cutlass13device_kernelINS_4gemm6kernel13GemmUniversalIN4cute5tupleIJiiiiEEENS1_10collective13CollectiveMmaINS1_34MainloopSm90TmaGmmaWarpSpecializedILi4ENS5_IJNS4_1CILi1EEESB_SB_EEENS1_35KernelTmaWarpSpecializedCooperativeEEENS5_IJNSA_ILi128EEENSA_ILi64EEESF_EEENS_6half_tENS5_IJlSB_lEEESI_SJ_NS4_8TiledMMAINS4_8MMA_AtomIJNS4_4SM904GMMA25MMA_64x64x16_F32F16F16_SSILNSN_5MajorE0ELSP_0ELNSN_7ScaleInE1ELSQ_1EEEEEENS4_6LayoutINS5_IJNSA_ILi2EEESB_SB_EEENS5_IJSB_NSA_ILi0EEESW_EEEEENS5_IJNS4_10UnderscoreESZ_SZ_EEEEENS4_13SM90_TMA_LOADENS4_14ComposedLayoutINS4_7SwizzleILi3ELi4ELi3EEENS4_18smem_ptr_flag_bitsILi16EEENST_INS5_IJNSA_ILi8EEESG_EEENS5_IJSG_SB_EEEEEEEvNS4_8identityES12_S1C_vS1D_EENS_8epilogue10collective6detail29Sm90TmaWarpSpecializedAdapterINS1G_15DefaultEpilogueISI_SJ_SJ_NS1F_6thread17LinearCombinationISI_Li1EffLNS1K_9ScaleType4KindE0ELNS_15FloatRoundStyleE2ESI_EENS1_15EpilogueDefaultEEEEEvvEEEEvNT_6ParamsE)
	.align		4
        /*000c*/ 	.word	index@(__assertfail)
	.align		4
        /*0010*/ 	.word	0x00000000
	.align		4
        /*0014*/ 	.word	0xfffffffe
	.align		4
        /*0018*/ 	.word	0x00000000
	.align		4
        /*001c*/ 	.word	0xfffffffd
	.align		4
        /*0020*/ 	.word	0x00000000
	.align		4
        /*0024*/ 	.word	0xfffffffc


//--------------------- .nv.constant4             --------------------------
	.section	.nv.constant4,"a",@progbits
	.align	8
	.align		8
.nv.constant4:
        /*0000*/ 	.dword	__assertfail
	.align		8
        /*0008*/ 	.dword	__unnamed_1
	.align		8
        /*0010*/ 	.dword	_ZN40_INTERNAL_5c568867_4_k_cu_97d627b9_209714cuda3std3__45__cpo5beginE
	.align		8
        /*0018*/ 	.dword	_ZN40_INTERNAL_5c568867_4_k_cu_97d627b9_209714cuda3std3__45__cpo3endE
	.align		8
        /*0020*/ 	.dword	_ZN40_INTERNAL_5c568867_4_k_cu_97d627b9_209714cuda3std3__45__cpo6cbeginE
	.align		8
        /*0028*/ 	.dword	_ZN40_INTERNAL_5c568867_4_k_cu_97d627b9_209714cuda3std3__45__cpo4cendE
	.align		8
        /*0030*/ 	.dword	_ZN40_INTERNAL_5c568867_4_k_cu_97d627b9_209714cuda3std3__442_GLOBAL__N__5c568867_4_k_cu_97d627b9_209716ignoreE
	.align		8
        /*0038*/ 	.dword	_ZN40_INTERNAL_5c568867_4_k_cu_97d627b9_209714cuda3std3__419piecewise_constructE
	.align		8
        /*0040*/ 	.dword	_ZN40_INTERNAL_5c568867_4_k_cu_97d627b9_209714cuda3std3__48in_placeE
	.align		8
        /*0048*/ 	.dword	_ZN40_INTERNAL_5c568867_4_k_cu_97d627b9_209714cuda3std6ranges3__45__cpo4swapE
	.align		8
        /*0050*/ 	.dword	_ZN40_INTERNAL_5c568867_4_k_cu_97d627b9_209714cuda3std6ranges3__45__cpo9iter_moveE
	.align		8
        /*0058*/ 	.dword	_ZN40_INTERNAL_5c568867_4_k_cu_97d627b9_209714cute7productE
	.align		8
        /*0060*/ 	.dword	_ZN40_INTERNAL_5c568867_4_k_cu_97d627b9_209714cute1_E
	.align		8
        /*0068*/ 	.dword	$str$22
	.align		8
        /*0070*/ 	.dword	$str$23


//--------------------- .text._ZN7cutlass13device_kernelINS_4gemm6kernel13GemmUniversalIN4cute5tupleIJiiiiEEENS1_10collective13CollectiveMmaINS1_34MainloopSm90TmaGmmaWarpSpecializedILi4ENS5_IJNS4_1CILi1EEESB_SB_EEENS1_35KernelTmaWarpSpecializedCooperativeEEENS5_IJNSA_ILi128EEENSA_ILi64EEESF_EEENS_6half_tENS5_IJlSB_lEEESI_SJ_NS4_8TiledMMAINS4_8MMA_AtomIJNS4_4SM904GMMA25MMA_64x64x16_F32F16F16_SSILNSN_5MajorE0ELSP_0ELNSN_7ScaleInE1ELSQ_1EEEEEENS4_6LayoutINS5_IJNSA_ILi2EEESB_SB_EEENS5_IJSB_NSA_ILi0EEESW_EEEEENS5_IJNS4_10UnderscoreESZ_SZ_EEEEENS4_13SM90_TMA_LOADENS4_14ComposedLayoutINS4_7SwizzleILi3ELi4ELi3EEENS4_18smem_ptr_flag_bitsILi16EEENST_INS5_IJNSA_ILi8EEESG_EEENS5_IJSG_SB_EEEEEEEvNS4_8identityES12_S1C_vS1D_EENS_8epilogue10collective6detail29Sm90TmaWarpSpecializedAdapterINS1G_15DefaultEpilogueISI_SJ_SJ_NS1F_6thread17LinearCombinationISI_Li1EffLNS1K_9ScaleType4KindE0ELNS_15FloatRoundStyleE2ESI_EENS1_15EpilogueDefaultEEEEEvvEEEEvNT_6ParamsE --------------------------
	.section	.text._ZN7cutlass13device_kernelINS_4gemm6kernel13GemmUniversalIN4cute5tupleIJiiiiEEENS1_10collective13CollectiveMmaINS1_34MainloopSm90TmaGmmaWarpSpecializedILi4ENS5_IJNS4_1CILi1EEESB_SB_EEENS1_35KernelTmaWarpSpecializedCooperativeEEENS5_IJNSA_ILi128EEENSA_ILi64EEESF_EEENS_6half_tENS5_IJlSB_lEEESI_SJ_NS4_8TiledMMAINS4_8MMA_AtomIJNS4_4SM904GMMA25MMA_64x64x16_F32F16F16_SSILNSN_5MajorE0ELSP_0ELNSN_7ScaleInE1ELSQ_1EEEEEENS4_6LayoutINS5_IJNSA_ILi2EEESB_SB_EEENS5_IJSB_NSA_ILi0EEESW_EEEEENS5_IJNS4_10UnderscoreESZ_SZ_EEEEENS4_13SM90_TMA_LOADENS4_14ComposedLayoutINS4_7SwizzleILi3ELi4ELi3EEENS4_18smem_ptr_flag_bitsILi16EEENST_INS5_IJNSA_ILi8EEESG_EEENS5_IJSG_SB_EEEEEEEvNS4_8identityES12_S1C_vS1D_EENS_8epilogue10collective6detail29Sm90TmaWarpSpecializedAdapterINS1G_15DefaultEpilogueISI_SJ_SJ_NS1F_6thread17LinearCombinationISI_Li1EffLNS1K_9ScaleType4KindE0ELNS_15FloatRoundStyleE2ESI_EENS1_15EpilogueDefaultEEEEEvvEEEEvNT_6ParamsE,"ax",@progbits
	.align	128
.text._ZN7cutlass13device_kernelINS_4gemm6kernel13GemmUniversalIN4cute5tupleIJiiiiEEENS1_10collective13CollectiveMmaINS1_34MainloopSm90TmaGmmaWarpSpecializedILi4ENS5_IJNS4_1CILi1EEESB_SB_EEENS1_35KernelTmaWarpSpecializedCooperativeEEENS5_IJNSA_ILi128EEENSA_ILi64EEESF_EEENS_6half_tENS5_IJlSB_lEEESI_SJ_NS4_8TiledMMAINS4_8MMA_AtomIJNS4_4SM904GMMA25MMA_64x64x16_F32F16F16_SSILNSN_5MajorE0ELSP_0ELNSN_7ScaleInE1ELSQ_1EEEEEENS4_6LayoutINS5_IJNSA_ILi2EEESB_SB_EEENS5_IJSB_NSA_ILi0EEESW_EEEEENS5_IJNS4_10UnderscoreESZ_SZ_EEEEENS4_13SM90_TMA_LOADENS4_14ComposedLayoutINS4_7SwizzleILi3ELi4ELi3EEENS4_18smem_ptr_flag_bitsILi16EEENST_INS5_IJNSA_ILi8EEESG_EEENS5_IJSG_SB_EEEEEEEvNS4_8identityES12_S1C_vS1D_EENS_8epilogue10collective6detail29Sm90TmaWarpSpecializedAdapterINS1G_15DefaultEpilogueISI_SJ_SJ_NS1F_6thread17LinearCombinationISI_Li1EffLNS1K_9ScaleType4KindE0ELNS_15FloatRoundStyleE2ESI_EENS1_15EpilogueDefaultEEEEEvvEEEEvNT_6ParamsE:
        .type           _ZN7cutlass13device_kernelINS_4gemm6kernel13GemmUniversalIN4cute5tupleIJiiiiEEENS1_10collective13CollectiveMmaINS1_34MainloopSm90TmaGmmaWarpSpecializedILi4ENS5_IJNS4_1CILi1EEESB_SB_EEENS1_35KernelTmaWarpSpecializedCooperativeEEENS5_IJNSA_ILi128EEENSA_ILi64EEESF_EEENS_6half_tENS5_IJlSB_lEEESI_SJ_NS4_8TiledMMAINS4_8MMA_AtomIJNS4_4SM904GMMA25MMA_64x64x16_F32F16F16_SSILNSN_5MajorE0ELSP_0ELNSN_7ScaleInE1ELSQ_1EEEEEENS4_6LayoutINS5_IJNSA_ILi2EEESB_SB_EEENS5_IJSB_NSA_ILi0EEESW_EEEEENS5_IJNS4_10UnderscoreESZ_SZ_EEEEENS4_13SM90_TMA_LOADENS4_14ComposedLayoutINS4_7SwizzleILi3ELi4ELi3EEENS4_18smem_ptr_flag_bitsILi16EEENST_INS5_IJNSA_ILi8EEESG_EEENS5_IJSG_SB_EEEEEEEvNS4_8identityES12_S1C_vS1D_EENS_8epilogue10collective6detail29Sm90TmaWarpSpecializedAdapterINS1G_15DefaultEpilogueISI_SJ_SJ_NS1F_6thread17LinearCombinationISI_Li1EffLNS1K_9ScaleType4KindE0ELNS_15FloatRoundStyleE2ESI_EENS1_15EpilogueDefaultEEEEEvvEEEEvNT_6ParamsE,@function
        .size           _ZN7cutlass13device_kernelINS_4gemm6kernel13GemmUniversalIN4cute5tupleIJiiiiEEENS1_10collective13CollectiveMmaINS1_34MainloopSm90TmaGmmaWarpSpecializedILi4ENS5_IJNS4_1CILi1EEESB_SB_EEENS1_35KernelTmaWarpSpecializedCooperativeEEENS5_IJNSA_ILi128EEENSA_ILi64EEESF_EEENS_6half_tENS5_IJlSB_lEEESI_SJ_NS4_8TiledMMAINS4_8MMA_AtomIJNS4_4SM904GMMA25MMA_64x64x16_F32F16F16_SSILNSN_5MajorE0ELSP_0ELNSN_7ScaleInE1ELSQ_1EEEEEENS4_6LayoutINS5_IJNSA_ILi2EEESB_SB_EEENS5_IJSB_NSA_ILi0EEESW_EEEEENS5_IJNS4_10UnderscoreESZ_SZ_EEEEENS4_13SM90_TMA_LOADENS4_14ComposedLayoutINS4_7SwizzleILi3ELi4ELi3EEENS4_18smem_ptr_flag_bitsILi16EEENST_INS5_IJNSA_ILi8EEESG_EEENS5_IJSG_SB_EEEEEEEvNS4_8identityES12_S1C_vS1D_EENS_8epilogue10collective6detail29Sm90TmaWarpSpecializedAdapterINS1G_15DefaultEpilogueISI_SJ_SJ_NS1F_6thread17LinearCombinationISI_Li1EffLNS1K_9ScaleType4KindE0ELNS_15FloatRoundStyleE2ESI_EENS1_15EpilogueDefaultEEEEEvvEEEEvNT_6ParamsE,(.L_x_130 - _ZN7cutlass13device_kernelINS_4gemm6kernel13GemmUniversalIN4cute5tupleIJiiiiEEENS1_10collective13CollectiveMmaINS1_34MainloopSm90TmaGmmaWarpSpecializedILi4ENS5_IJNS4_1CILi1EEESB_SB_EEENS1_35KernelTmaWarpSpecializedCooperativeEEENS5_IJNSA_ILi128EEENSA_ILi64EEESF_EEENS_6half_tENS5_IJlSB_lEEESI_SJ_NS4_8TiledMMAINS4_8MMA_AtomIJNS4_4SM904GMMA25MMA_64x64x16_F32F16F16_SSILNSN_5MajorE0ELSP_0ELNSN_7ScaleInE1ELSQ_1EEEEEENS4_6LayoutINS5_IJNSA_ILi2EEESB_SB_EEENS5_IJSB_NSA_ILi0EEESW_EEEEENS5_IJNS4_10UnderscoreESZ_SZ_EEEEENS4_13SM90_TMA_LOADENS4_14ComposedLayoutINS4_7SwizzleILi3ELi4ELi3EEENS4_18smem_ptr_flag_bitsILi16EEENST_INS5_IJNSA_ILi8EEESG_EEENS5_IJSG_SB_EEEEEEEvNS4_8identityES12_S1C_vS1D_EENS_8epilogue10collective6detail29Sm90TmaWarpSpecializedAdapterINS1G_15DefaultEpilogueISI_SJ_SJ_NS1F_6thread17LinearCombinationISI_Li1EffLNS1K_9ScaleType4KindE0ELNS_15FloatRoundStyleE2ESI_EENS1_15EpilogueDefaultEEEEEvvEEEEvNT_6ParamsE)
        .other          _ZN7cutlass13device_kernelINS_4gemm6kernel13GemmUniversalIN4cute5tupleIJiiiiEEENS1_10collective13CollectiveMmaINS1_34MainloopSm90TmaGmmaWarpSpecializedILi4ENS5_IJNS4_1CILi1EEESB_SB_EEENS1_35KernelTmaWarpSpecializedCooperativeEEENS5_IJNSA_ILi128EEENSA_ILi64EEESF_EEENS_6half_tENS5_IJlSB_lEEESI_SJ_NS4_8TiledMMAINS4_8MMA_AtomIJNS4_4SM904GMMA25MMA_64x64x16_F32F16F16_SSILNSN_5MajorE0ELSP_0ELNSN_7ScaleInE1ELSQ_1EEEEEENS4_6LayoutINS5_IJNSA_ILi2EEESB_SB_EEENS5_IJSB_NSA_ILi0EEESW_EEEEENS5_IJNS4_10UnderscoreESZ_SZ_EEEEENS4_13SM90_TMA_LOADENS4_14ComposedLayoutINS4_7SwizzleILi3ELi4ELi3EEENS4_18smem_ptr_flag_bitsILi16EEENST_INS5_IJNSA_ILi8EEESG_EEENS5_IJSG_SB_EEEEEEEvNS4_8identityES12_S1C_vS1D_EENS_8epilogue10collective6detail29Sm90TmaWarpSpecializedAdapterINS1G_15DefaultEpilogueISI_SJ_SJ_NS1F_6thread17LinearCombinationISI_Li1EffLNS1K_9ScaleType4KindE0ELNS_15FloatRoundStyleE2ESI_EENS1_15EpilogueDefaultEEEEEvvEEEEvNT_6ParamsE,@"STO_CUDA_ENTRY STV_DEFAULT"
_ZN7cutlass13device_kernelINS_4gemm6kernel13GemmUniversalIN4cute5tupleIJiiiiEEENS1_10collective13CollectiveMmaINS1_34MainloopSm90TmaGmmaWarpSpecializedILi4ENS5_IJNS4_1CILi1EEESB_SB_EEENS1_35KernelTmaWarpSpecializedCooperativeEEENS5_IJNSA_ILi128EEENSA_ILi64EEESF_EEENS_6half_tENS5_IJlSB_lEEESI_SJ_NS4_8TiledMMAINS4_8MMA_AtomIJNS4_4SM904GMMA25MMA_64x64x16_F32F16F16_SSILNSN_5MajorE0ELSP_0ELNSN_7ScaleInE1ELSQ_1EEEEEENS4_6LayoutINS5_IJNSA_ILi2EEESB_SB_EEENS5_IJSB_NSA_ILi0EEESW_EEEEENS5_IJNS4_10UnderscoreESZ_SZ_EEEEENS4_13SM90_TMA_LOADENS4_14ComposedLayoutINS4_7SwizzleILi3ELi4ELi3EEENS4_18smem_ptr_flag_bitsILi16EEENST_INS5_IJNSA_ILi8EEESG_EEENS5_IJSG_SB_EEEEEEEvNS4_8identityES12_S1C_vS1D_EENS_8epilogue10collective6detail29Sm90TmaWarpSpecializedAdapterINS1G_15DefaultEpilogueISI_SJ_SJ_NS1F_6thread17LinearCombinationISI_Li1EffLNS1K_9ScaleType4KindE0ELNS_15FloatRoundStyleE2ESI_EENS1_15EpilogueDefaultEEEEEvvEEEEvNT_6ParamsE:
[----:B------:R-:W0:Y:S01]  /*0000*/  LDC R1, c[0x0][0x28] ;  /* 0x00000a00ff017b82 */ /* 0x000e220000000800 */
[----:B------:R-:W1:Y:S01]  /*0010*/  S2R R4, SR_TID.X ;  /* 0x0000000000047919 */ /* 0x000e620000002100 */
[----:B------:R-:W-:Y:S01]  /*0020*/  ELECT P0, URZ, PT ;  /* 0x00000000003f782f */ /* 0x000fe20003800000 */
[----:B------:R-:W-:Y:S01]  /*0030*/  BSSY B0, `(.L_x_0) ;  /* 0x000000f000007945 */ /* 0x000fe20003800000 */
[--C-:B-1----:R-:W-:Y:S02]  /*0040*/  SHF.R.U32.HI R0, RZ, 0x5, R4.reuse ;  /* 0x00000005ff007819 */ /* 0x102fe40000011604 */
[----:B------:R-:W-:-:S03]  /*0050*/  SHF.R.U32.HI R14, RZ, 0x7, R4 ;  /* 0x00000007ff0e7819 */ /* 0x000fc60000011604 */
[----:B------:R-:W1:Y:S04]  /*0060*/  SHFL.IDX PT, R5, R0, RZ, 0x1f ;  /* 0x00001fff00057589 */ /* 0x000e6800000e0000 */
[----:B------:R2:W3:Y:S01]  /*0070*/  SHFL.IDX PT, R10, R14, RZ, 0x1f ;  /* 0x00001fff0e0a7589 */ /* 0x0004e200000e0000 */
[----:B-1----:R-:W-:-:S13]  /*0080*/  ISETP.NE.OR P0, PT, R5, RZ, !P0 ;  /* 0x000000ff0500720c */ /* 0x002fda0004705670 */
[----:B0-23--:R-:W-:Y:S05]  /*0090*/  @P0 BRA `(.L_x_1) ;  /* 0x0000000000200947 */ /* 0x00dfea0003800000 */
[----:B------:R-:W-:Y:S02]  /*00a0*/  ULDC.64 UR4, c[0x0][0x198] ;  /* 0x0000660000047ab9 */ /* 0x000fe40000000a00 */
[----:B------:R-:W-:Y:S02]  /*00b0*/  UIADD3 UR6, UP0, UR4, 0xf0, URZ ;  /* 0x000000f004067890 */ /* 0x000fe4000ff1e03f */
[----:B------:R-:W-:Y:S02]  /*00c0*/  UIADD3 UR4, UP1, UR4, 0x1f0, URZ ;  /* 0x000001f004047890 */ /* 0x000fe4000ff3e03f */
[----:B------:R-:W-:Y:S02]  /*00d0*/  UIADD3.X UR7, URZ, UR5, URZ, UP0, !UPT ;  /* 0x000000053f077290 */ /* 0x000fe400087fe43f */
[----:B------:R-:W-:-:S07]  /*00e0*/  UIADD3.X UR5, URZ, UR5, URZ, UP1, !UPT ;  /* 0x000000053f057290 */ /* 0x000fce0008ffe43f */
[----:B------:R0:W-:Y:S02]  /*00f0*/  UTMACCTL.PF [UR6] ;  /* 0x00000000060079b9 */ /* 0x0001e40008040000 */
[----:B------:R0:W-:Y:S02]  /*0100*/  UTMACCTL.PF [UR4] ;  /* 0x00000000040079b9 */ /* 0x0001e40008040000 */
[----:B0-----:R-:W-:Y:S01]  /*0110*/  NOP ;  /* 0x0000000000007918 */ /* 0x001fe20000000000 */
.L_x_1:
[----:B------:R-:W-:Y:S05]  /*0120*/  BSYNC B0 ;  /* 0x0000000000007941 */ /* 0x000fea0003800000 */
.L_x_0:
[----:B------:R-:W0:Y:S02]  /*0130*/  SHFL.IDX PT, R2, R0, RZ, 0x1f ;  /* 0x00001fff00027589 */ /* 0x000e2400000e0000 */
[----:B0-----:R-:W-:-:S13]  /*0140*/  ISETP.NE.AND P0, PT, R2, RZ, PT ;  /* 0x000000ff0200720c */ /* 0x001fda0003f05270 */
[----:B------:R-:W-:Y:S05]  /*0150*/  @P0 BRA `(.L_x_2) ;  /* 0x0000000000580947 */ /* 0x000fea0003800000 */
[----:B------:R-:W0:Y:S01]  /*0160*/  S2UR UR8, SR_CgaCtaId ;  /* 0x00000000000879c3 */ /* 0x000e220000008800 */
[----:B------:R-:W-:Y:S01]  /*0170*/  UMOV UR4, 0x400 ;  /* 0x0000040000047882 */ /* 0x000fe20000000000 */
[----:B------:R-:W-:Y:S01]  /*0180*/  UMOV UR5, 0x1 ;  /* 0x0000000100057882 */ /* 0x000fe20000000000 */
[----:B------:R-:W-:Y:S01]  /*0190*/  UMOV UR6, 0x100 ;  /* 0x0000010000067882 */ /* 0x000fe20000000000 */
[----:B------:R-:W-:Y:S01]  /*01a0*/  ELECT P0, URZ, PT ;  /* 0x00000000003f782f */ /* 0x000fe20003800000 */
[----:B------:R-:W-:-:S04]  /*01b0*/  UIADD3 UR6, -UR6, 0x100000, URZ ;  /* 0x0010000006067890 */ /* 0x000fc8000fffe13f */
[----:B------:R-:W-:Y:S02]  /*01c0*/  USHF.L.U32 UR7, UR6, 0xb, URZ ;  /* 0x0000000b06077899 */ /* 0x000fe4000800063f */
[----:B------:R-:W-:Y:S02]  /*01d0*/  USHF.L.U32 UR6, UR6, 0x1, URZ ;  /* 0x0000000106067899 */ /* 0x000fe4000800063f */
[----:B0-----:R-:W-:Y:S02]  /*01e0*/  ULEA UR8, UR8, UR4, 0x18 ;  /* 0x0000000408087291 */ /* 0x001fe4000f8ec03f */
[----:B------:R-:W-:-:S04]  /*01f0*/  UIADD3 UR4, -UR5, 0x100000, URZ ;  /* 0x0010000005047890 */ /* 0x000fc8000fffe13f */
[----:B------:R-:W-:Y:S02]  /*0200*/  USHF.L.U32 UR5, UR4, 0xb, URZ ;  /* 0x0000000b04057899 */ /* 0x000fe4000800063f */
[----:B------:R-:W-:Y:S01]  /*0210*/  USHF.L.U32 UR4, UR4, 0x1, URZ ;  /* 0x0000000104047899 */ /* 0x000fe2000800063f */
[----:B------:R-:W0:Y:S11]  /*0220*/  FENCE.VIEW.ASYNC.S ;  /* 0x00000000000073c6 */ /* 0x000e360000000000 */
[----:B0-----:R0:W1:Y:S01]  /*0230*/  SYNCS.EXCH.64 URZ, [UR8], UR4 ;  /* 0x00000004083f75b2 */ /* 0x0010620008000100 */
[----:B------:R0:W2:Y:S01]  /*0240*/  SYNCS.EXCH.64 URZ, [UR8+0x20], UR6 ;  /* 0x00002006083f75b2 */ /* 0x0000a20008000100 */
[----:B------:R0:W3:Y:S01]  /*0250*/  SYNCS.EXCH.64 URZ, [UR8+0x8], UR4 ;  /* 0x00000804083f75b2 */ /* 0x0000e20008000100 */
[----:B------:R0:W4:Y:S01]  /*0260*/  SYNCS.EXCH.64 URZ, [UR8+0x28], UR6 ;  /* 0x00002806083f75b2 */ /* 0x0001220008000100 */
[----:B------:R0:W0:Y:S01]  /*0270*/  SYNCS.EXCH.64 URZ, [UR8+0x10], UR4 ;  /* 0x00001004083f75b2 */ /* 0x0000220008000100 */
[----:B------:R0:W0:Y:S01]  /*0280*/  SYNCS.EXCH.64 URZ, [UR8+0x30], UR6 ;  /* 0x00003006083f75b2 */ /* 0x0000220008000100 */
[----:B------:R0:W0:Y:S01]  /*0290*/  SYNCS.EXCH.64 URZ, [UR8+0x18], UR4 ;  /* 0x00001804083f75b2 */ /* 0x0000220008000100 */
[----:B------:R0:W0:Y:S01]  /*02a0*/  SYNCS.EXCH.64 URZ, [UR8+0x38], UR6 ;  /* 0x00003806083f75b2 */ /* 0x0000220008000100 */
[----:B------:R-:W-:Y:S01]  /*02b0*/  NOP ;  /* 0x0000000000007918 */ /* 0x000fe20000000000 */
.L_x_2:
[----:B------:R-:W5:Y:S01]  /*02c0*/  SHFL.IDX PT, R0, R0, RZ, 0x1f ;  /* 0x00001fff00007589 */ /* 0x000f6200000e0000 */
[----:B------:R-:W-:Y:S01]  /*02d0*/  ELECT P0, URZ, PT ;  /* 0x00000000003f782f */ /* 0x000fe20003800000 */
[----:B------:R-:W1:Y:S01]  /*02e0*/  LDC R2, c[0x0][0x65c] ;  /* 0x00019700ff027b82 */ /* 0x000e620000000800 */
[----:B0-----:R-:W-:Y:S01]  /*02f0*/  UMOV UR4, 0x20 ;  /* 0x0000002000047882 */ /* 0x001fe20000000000 */
[----:B------:R-:W0:Y:S01]  /*0300*/  S2R R3, SR_CTAID.Y ;  /* 0x0000000000037919 */ /* 0x000e220000002600 */
[----:B------:R-:W-:Y:S01]  /*0310*/  NOP ;  /* 0x0000000000007918 */ /* 0x000fe20000000000 */
[----:B------:R-:W-:Y:S01]  /*0320*/  ISETP.NE.AND P2, PT, R10, RZ, PT ;  /* 0x000000ff0a00720c */ /* 0x000fe20003f45270 */
[----:B------:R-:W-:Y:S01]  /*0330*/  NOP ;  /* 0x0000000000007918 */ /* 0x000fe20000000000 */
[----:B------:R-:W2:Y:S01]  /*0340*/  S2R R6, SR_CTAID.X ;  /* 0x0000000000067919 */ /* 0x000ea20000002500 */
[----:B------:R-:W-:Y:S01]  /*0350*/  IMAD.MOV.U32 R7, RZ, RZ, RZ ;  /* 0x000000ffff077224 */ /* 0x000fe200078e00ff */
[----:B-----5:R-:W-:-:S02]  /*0360*/  ISETP.NE.OR P0, PT, R0, RZ, !P0 ;  /* 0x000000ff0000720c */ /* 0x020fc40004705670 */
[----:B-1----:R-:W-:-:S04]  /*0370*/  ISETP.NE.AND P3, PT, R2, 0x1, PT ;  /* 0x000000010200780c */ /* 0x002fc80003f65270 */
[----:B------:R-:W-:Y:S02]  /*0380*/  P2R R0, PR, RZ, 0x8 ;  /* 0x00000008ff007803 */ /* 0x000fe40000000000 */
[----:B------:R-:W-:-:S04]  /*0390*/  SHF.R.S32.HI R0, RZ, 0x1f, R5 ;  /* 0x0000001fff007819 */ /* 0x000fc80000011405 */
[----:B------:R-:W-:Y:S01]  /*03a0*/  LEA.HI R0, R0, R5, RZ, 0x2 ;  /* 0x0000000500007211 */ /* 0x000fe200078f10ff */
[----:B------:R-:W-:Y:S01]  /*03b0*/  VOTEU.ALL UP0, P0 ;  /* 0x00000000003f7886 */ /* 0x000fe20000000000 */
[----:B------:R-:W-:Y:S01]  /*03c0*/  VOTEU.ALL UP1, P0 ;  /* 0x00000000003f7886 */ /* 0x000fe20000020000 */
[----:B------:R-:W2:Y:S01]  /*03d0*/  @P3 LDC R17, c[0x0][0x10] ;  /* 0x00000400ff113b82 */ /* 0x000ea20000000800 */
[----:B------:R-:W-:Y:S01]  /*03e0*/  LOP3.LUT R0, R0, 0xfffffffc, RZ, 0xc0, !PT ;  /* 0xfffffffc00007812 */ /* 0x000fe200078ec0ff */
[----:B0-----:R-:W-:Y:S01]  /*03f0*/  @P3 IMAD.MOV.U32 R8, RZ, RZ, R3 ;  /* 0x000000ffff083224 */ /* 0x001fe200078e0003 */
[----:B------:R-:W-:Y:S01]  /*0400*/  @!UP0 UMOV UR6, 0x400 ;  /* 0x0000040000068882 */ /* 0x000fe20000000000 */
[----:B------:R-:W-:-:S04]  /*0410*/  @!UP0 UIADD3 UR4, -UR4, 0x100000, URZ ;  /* 0x0010000004048890 */ /* 0x000fc8000fffe13f */
[----:B------:R-:W-:Y:S02]  /*0420*/  @!UP0 USHF.L.U32 UR5, UR4, 0xb, URZ ;  /* 0x0000000b04058899 */ /* 0x000fe4000800063f */
[----:B------:R-:W-:Y:S01]  /*0430*/  @!UP0 USHF.L.U32 UR4, UR4, 0x1, URZ ;  /* 0x0000000104048899 */ /* 0x000fe2000800063f */
[----:B------:R-:W-:Y:S02]  /*0440*/  @P3 IMAD.MOV.U32 R9, RZ, RZ, RZ ;  /* 0x000000ffff093224 */ /* 0x000fe400078e00ff */
[----:B------:R-:W-:Y:S01]  /*0450*/  IMAD.IADD R0, R5, 0x1, -R0 ;  /* 0x0000000105007824 */ /* 0x000fe200078e0a00 */
[----:B------:R-:W0:Y:S01]  /*0460*/  @!UP0 S2UR UR7, SR_CgaCtaId ;  /* 0x00000000000789c3 */ /* 0x000e220000008800 */
[----:B------:R-:W-:-:S03]  /*0470*/  @P3 IMAD.MOV.U32 R5, RZ, RZ, RZ ;  /* 0x000000ffff053224 */ /* 0x000fc600078e00ff */
[----:B------:R-:W-:-:S04]  /*0480*/  ISETP.NE.AND P1, PT, R0, 0x3, PT ;  /* 0x000000030000780c */ /* 0x000fc80003f25270 */
[----:B------:R-:W1:Y:S01]  /*0490*/  @!P3 LDC R11, c[0x0][0xc] ;  /* 0x00000300ff0bbb82 */ /* 0x000e620000000800 */
[----:B--2---:R-:W-:-:S04]  /*04a0*/  @P3 IMAD.WIDE.U32 R16, R6, R17, R8 ;  /* 0x0000001106103225 */ /* 0x004fc800078e0008 */
[----:B------:R-:W-:Y:S01]  /*04b0*/  @P3 IMAD.IADD R17, R17, 0x1, R5 ;  /* 0x0000000111113824 */ /* 0x000fe200078e0205 */
[----:B------:R-:W-:Y:S01]  /*04c0*/  LOP3.LUT R5, R4, 0x7f, RZ, 0xc0, !PT ;  /* 0x0000007f04057812 */ /* 0x000fe200078ec0ff */
[----:B0-----:R-:W-:Y:S01]  /*04d0*/  @!UP0 ULEA UR8, UR7, UR6, 0x18 ;  /* 0x0000000607088291 */ /* 0x001fe2000f8ec03f */
[----:B------:R-:W-:Y:S02]  /*04e0*/  VOTEU.ALL UP0, P0 ;  /* 0x00000000003f7886 */ /* 0x000fe40000000000 */
[----:B------:R-:W-:Y:S01]  /*04f0*/  ULDC UR6, c[0x0][0xc] ;  /* 0x0000030000067ab9 */ /* 0x000fe20000000800 */
[----:B------:R-:W-:Y:S01]  /*0500*/  ISETP.EQ.OR P0, PT, R0, RZ, !P1 ;  /* 0x000000ff0000720c */ /* 0x000fe20004f02670 */
[----:B------:R-:W-:-:S03]  /*0510*/  ULDC UR7, c[0x0][0x10] ;  /* 0x0000040000077ab9 */ /* 0x000fc60000000800 */
[C---:B------:R-:W-:Y:S01]  /*0520*/  ISETP.EQ.AND P0, PT, R10.reuse, RZ, P0 ;  /* 0x000000ff0a00720c */ /* 0x040fe20000702270 */
[----:B------:R-:W-:Y:S02]  /*0530*/  VIADD R10, R10, 0xffffffff ;  /* 0xffffffff0a0a7836 */ /* 0x000fe40000000000 */
[----:B-1----:R-:W-:Y:S01]  /*0540*/  @!P3 IMAD.WIDE.U32 R8, R11, R3, R6 ;  /* 0x000000030b08b225 */ /* 0x002fe200078e0006 */
[----:B------:R-:W0:Y:S02]  /*0550*/  FENCE.VIEW.ASYNC.S ;  /* 0x00000000000073c6 */ /* 0x000e240000000000 */
[----:B0-----:R-:W3:Y:S01]  /*0560*/  @!UP0 SYNCS.EXCH.64 URZ, [UR8+0x50], UR4 ;  /* 0x00005004083f85b2 */ /* 0x001ee20008000100 */
[----:B------:R-:W-:Y:S02]  /*0570*/  SEL R18, RZ, 0x1, !P0 ;  /* 0x00000001ff127807 */ /* 0x000fe40004000000 */
[----:B------:R-:W-:Y:S01]  /*0580*/  ISETP.GE.U32.AND P1, PT, R10, 0x2, PT ;  /* 0x000000020a00780c */ /* 0x000fe20003f26070 */
[----:B------:R-:W-:-:S02]  /*0590*/  @!P3 IMAD.MOV.U32 R16, RZ, RZ, R8 ;  /* 0x000000ffff10b224 */ /* 0x000fc400078e0008 */
[----:B------:R-:W-:Y:S01]  /*05a0*/  @!P3 IMAD.MOV.U32 R17, RZ, RZ, R9 ;  /* 0x000000ffff11b224 */ /* 0x000fe200078e0009 */
[----:B------:R-:W-:Y:S01]  /*05b0*/  SEL R18, R18, 0x2, P1 ;  /* 0x0000000212127807 */ /* 0x000fe20000800000 */
[----:B------:R0:W3:Y:S01]  /*05c0*/  @!UP1 SYNCS.EXCH.64 URZ, [UR8+0x58], UR4 ;  /* 0x00005804083f95b2 */ /* 0x0000e20008000100 */
[----:B------:R-:W-:Y:S01]  /*05d0*/  NOP ;  /* 0x0000000000007918 */ /* 0x000fe20000000000 */
[----:B0-----:R-:W-:-:S03]  /*05e0*/  UIMAD.WIDE.U32 UR4, UR6, UR7, URZ ;  /* 0x00000007060472a5 */ /* 0x001fc6000f8e003f */
[----:B------:R-:W-:Y:S02]  /*05f0*/  ULDC UR6, c[0x0][0x14] ;  /* 0x0000050000067ab9 */ /* 0x000fe40000000800 */
[----:B------:R-:W-:Y:S02]  /*0600*/  UIMAD.WIDE.U32 UR38, UR4, UR6, URZ ;  /* 0x00000006042672a5 */ /* 0x000fe4000f8e003f */
[----:B------:R-:W-:-:S04]  /*0610*/  UIMAD UR41, UR5, UR6, URZ ;  /* 0x00000006052972a4 */ /* 0x000fc8000f8e023f */
[----:B------:R-:W-:Y:S01]  /*0620*/  UIADD3 UR41, UR39, UR41, URZ ;  /* 0x0000002927297290 */ /* 0x000fe2000fffe03f */
[----:B---34-:R-:W-:Y:S06]  /*0630*/  BAR.SYNC.DEFER_BLOCKING 0x0 ;  /* 0x0000000000007b1d */ /* 0x018fec0000010000 */
[----:B------:R-:W-:Y:S05]  /*0640*/  @!P2 BRA `(.L_x_3) ;  /* 0x000000440004a947 */ /* 0x000fea0003800000 */
[----:B------:R-:W-:-:S13]  /*0650*/  ISETP.GT.U32.AND P0, PT, R10, 0x1, PT ;  /* 0x000000010a00780c */ /* 0x000fda0003f04070 */
[----:B------:R-:W-:Y:S05]  /*0660*/  @P0 EXIT ;  /* 0x000000000000094d */ /* 0x000fea0003800000 */
[----:B------:R-:W-:Y:S01]  /*0670*/  ULDC.64 UR4, c[0x0][0x650] ;  /* 0x0001940000047ab9 */ /* 0x000fe20000000a00 */
[----:B------:R-:W-:Y:S01]  /*0680*/  PRMT R0, RZ, 0x7610, R0 ;  /* 0x00007610ff007816 */ /* 0x000fe20000000000 */
[----:B------:R-:W-:Y:S01]  /*0690*/  IMAD.MOV.U32 R69, RZ, RZ, -0x1 ;  /* 0xffffffffff457424 */ /* 0x000fe200078e00ff */
[----:B------:R-:W-:Y:S01]  /*06a0*/  ISETP.GE.U32.AND P0, PT, R16, UR4, PT ;  /* 0x0000000410007c0c */ /* 0x000fe2000bf06070 */
[----:B------:R-:W-:Y:S02]  /*06b0*/  IMAD.MOV.U32 R68, RZ, RZ, -0x1 ;  /* 0xffffffffff447424 */ /* 0x000fe400078e00ff */
[----:B------:R-:W-:Y:S01]  /*06c0*/  IMAD.MOV.U32 R67, RZ, RZ, -0x1 ;  /* 0xffffffffff437424 */ /* 0x000fe200078e00ff */
[----:B------:R-:W-:-:S13]  /*06d0*/  ISETP.GE.U32.AND.EX P0, PT, R17, UR5, PT, P0 ;  /* 0x0000000511007c0c */ /* 0x000fda000bf06100 */
[----:B------:R-:W-:Y:S05]  /*06e0*/  @P0 BRA `(.L_x_4) ;  /* 0x0000000400540947 */ /* 0x000fea0003800000 */
[----:B------:R-:W0:Y:S01]  /*06f0*/  LDC.64 R20, c[0x0][0x628] ;  /* 0x00018a00ff147b82 */ /* 0x000e220000000a00 */
[----:B------:R-:W-:Y:S02]  /*0700*/  IMAD.MOV.U32 R8, RZ, RZ, R16 ;  /* 0x000000ffff087224 */ /* 0x000fe400078e0010 */
[----:B------:R-:W-:-:S05]  /*0710*/  IMAD.MOV.U32 R9, RZ, RZ, R17 ;  /* 0x000000ffff097224 */ /* 0x000fca00078e0011 */
[----:B------:R-:W1:Y:S08]  /*0720*/  LDC R0, c[0x0][0x630] ;  /* 0x00018c00ff007b82 */ /* 0x000e700000000800 */
[----:B------:R-:W2:Y:S01]  /*0730*/  LDC.64 R22, c[0x0][0x620] ;  /* 0x00018800ff167b82 */ /* 0x000ea20000000a00 */
[----:B0-----:R-:W-:-:S04]  /*0740*/  ISETP.NE.U32.AND P0, PT, R20, RZ, PT ;  /* 0x000000ff1400720c */ /* 0x001fc80003f05070 */
[----:B------:R-:W-:-:S13]  /*0750*/  ISETP.NE.AND.EX P0, PT, R21, RZ, PT, P0 ;  /* 0x000000ff1500720c */ /* 0x000fda0003f05300 */
[----:B-12---:R-:W-:Y:S05]  /*0760*/  @!P0 BRA `(.L_x_5) ;  /* 0x0000000000288947 */ /* 0x006fea0003800000 */
[----:B------:R-:W0:Y:S02]  /*0770*/  LDC R13, c[0x0][0x634] ;  /* 0x00018d00ff0d7b82 */ /* 0x000e240000000800 */
[----:B0-----:R-:W-:-:S05]  /*0780*/  IADD3 R13, P0, R16, R13, RZ ;  /* 0x0000000d100d7210 */ /* 0x001fca0007f1e0ff */
[----:B------:R-:W-:-:S04]  /*0790*/  IMAD.X R15, RZ, RZ, R17, P0 ;  /* 0x000000ffff0f7224 */ /* 0x000fc800000e0611 */
[----:B------:R-:W-:-:S04]  /*07a0*/  IMAD.WIDE.U32 R8, R15, R20, RZ ;  /* 0x000000140f087225 */ /* 0x000fc800078e00ff */
[----:B------:R-:W-:-:S04]  /*07b0*/  IMAD.WIDE.U32 R10, P0, R13, R21, R8 ;  /* 0x000000150d0a7225 */ /* 0x000fc80007800008 */
[----:B------:R-:W-:-:S04]  /*07c0*/  IMAD.WIDE.U32 R8, R13, R20, RZ ;  /* 0x000000140d087225 */ /* 0x000fc800078e00ff */
[----:B------:R-:W-:Y:S01]  /*07d0*/  IMAD.X R13, RZ, RZ, RZ, P0 ;  /* 0x000000ffff0d7224 */ /* 0x000fe200000e06ff */
[----:B------:R-:W-:Y:S01]  /*07e0*/  IADD3 RZ, P0, R9, R10, RZ ;  /* 0x0000000a09ff7210 */ /* 0x000fe20007f1e0ff */
[----:B------:R-:W-:-:S04]  /*07f0*/  IMAD.MOV.U32 R12, RZ, RZ, R11 ;  /* 0x000000ffff0c7224 */ /* 0x000fc800078e000b */
[----:B------:R-:W-:-:S08]  /*0800*/  IMAD.WIDE.U32.X R8, R15, R21, R12, P0 ;  /* 0x000000150f087225 */ /* 0x000fd000000e040c */
.L_x_5:
[-CC-:B------:R-:W-:Y:S01]  /*0810*/  SHF.R.U64 R67, R8, R0.reuse, R9.reuse ;  /* 0x0000000008437219 */ /* 0x180fe20000001209 */
[----:B------:R-:W0:Y:S01]  /*0820*/  LDC R12, c[0x0][0x618] ;  /* 0x00018600ff0c7b82 */ /* 0x000e220000000800 */
[----:B------:R-:W-:Y:S01]  /*0830*/  SHF.R.U32.HI R7, RZ, R0, R9 ;  /* 0x00000000ff077219 */ /* 0x000fe20000011609 */
[----:B------:R-:W-:Y:S01]  /*0840*/  ULDC UR4, c[0x0][0x150] ;  /* 0x0000540000047ab9 */ /* 0x000fe20000000800 */
[----:B------:R-:W-:Y:S02]  /*0850*/  IADD3 R11, P0, RZ, -R67, RZ ;  /* 0x80000043ff0b7210 */ /* 0x000fe40007f1e0ff */
[----:B------:R-:W-:-:S03]  /*0860*/  I2FP.F32.U32 R0, R6 ;  /* 0x0000000600007245 */ /* 0x000fc60000201000 */
[----:B------:R-:W1:Y:S01]  /*0870*/  LDC.64 R30, c[0x0][0x640] ;  /* 0x00019000ff1e7b82 */ /* 0x000e620000000a00 */
[----:B------:R-:W-:Y:S02]  /*0880*/  IMAD.X R13, RZ, RZ, ~R7, P0 ;  /* 0x000000ffff0d7224 */ /* 0x000fe400000e0e07 */
[----:B------:R-:W-:Y:S01]  /*0890*/  FMUL R0, R0, UR4 ;  /* 0x0000000400007c20 */ /* 0x000fe20008400000 */
[----:B------:R-:W-:Y:S01]  /*08a0*/  IMAD.WIDE.U32 R8, R11, R22, R16 ;  /* 0x000000160b087225 */ /* 0x000fe200078e0010 */
[----:B------:R-:W-:-:S03]  /*08b0*/  ULDC UR4, c[0x0][0x154] ;  /* 0x0000550000047ab9 */ /* 0x000fc60000000800 */
[----:B------:R-:W-:Y:S01]  /*08c0*/  IMAD R10, R13, R22, RZ ;  /* 0x000000160d0a7224 */ /* 0x000fe200078e02ff */
[----:B------:R-:W2:Y:S01]  /*08d0*/  LDC R7, c[0x0][0x144] ;  /* 0x00005100ff077b82 */ /* 0x000ea20000000800 */
[----:B------:R-:W3:Y:S02]  /*08e0*/  F2I.U32.TRUNC.NTZ R0, R0 ;  /* 0x0000000000007305 */ /* 0x000ee4000020f000 */
[----:B------:R-:W-:-:S04]  /*08f0*/  IMAD R11, R11, R23, R10 ;  /* 0x000000170b0b7224 */ /* 0x000fc800078e020a */
[----:B------:R-:W-:Y:S01]  /*0900*/  IMAD.IADD R9, R9, 0x1, R11 ;  /* 0x0000000109097824 */ /* 0x000fe200078e020b */
[----:B------:R-:W4:Y:S01]  /*0910*/  LDC R24, c[0x0][0x608] ;  /* 0x00018200ff187b82 */ /* 0x000f220000000800 */
[----:B------:R-:W-:-:S03]  /*0920*/  IMAD.MOV.U32 R11, RZ, RZ, -0x1 ;  /* 0xffffffffff0b7424 */ /* 0x000fc600078e00ff */
[-CC-:B0-----:R-:W-:Y:S02]  /*0930*/  SHF.R.U64 R22, R8, R12.reuse, R9.reuse ;  /* 0x0000000c08167219 */ /* 0x181fe40000001209 */
[----:B------:R-:W-:Y:S02]  /*0940*/  I2FP.F32.U32 R8, R3 ;  /* 0x0000000300087245 */ /* 0x000fe40000201000 */
[----:B------:R-:W0:Y:S01]  /*0950*/  LDC R28, c[0x0][0x658] ;  /* 0x00019600ff1c7b82 */ /* 0x000e220000000800 */
[----:B-1----:R-:W-:Y:S01]  /*0960*/  ISETP.NE.U32.AND P0, PT, R30, RZ, PT ;  /* 0x000000ff1e00720c */ /* 0x002fe20003f05070 */
[----:B---3--:R-:W-:Y:S02]  /*0970*/  IMAD.MOV R10, RZ, RZ, -R0 ;  /* 0x000000ffff0a7224 */ /* 0x008fe400078e0a00 */
[----:B------:R-:W-:Y:S01]  /*0980*/  FMUL R8, R8, UR4 ;  /* 0x0000000408087c20 */ /* 0x000fe20008400000 */
[----:B------:R-:W-:Y:S02]  /*0990*/  SHF.R.U32.HI R9, RZ, R12, R9 ;  /* 0x0000000cff097219 */ /* 0x000fe40000011609 */
[----:B------:R-:W-:Y:S01]  /*09a0*/  ISETP.NE.AND.EX P0, PT, R31, RZ, PT, P0 ;  /* 0x000000ff1f00720c */ /* 0x000fe20003f05300 */
[----:B------:R1:W3:Y:S01]  /*09b0*/  F2I.U32.TRUNC.NTZ R15, R8 ;  /* 0x00000008000f7305 */ /* 0x0002e2000020f000 */
[----:B------:R-:W1:Y:S01]  /*09c0*/  LDC R20, c[0x0][0x148] ;  /* 0x00005200ff147b82 */ /* 0x000e620000000800 */
[----:B--2---:R-:W-:-:S07]  /*09d0*/  IMAD R0, R7, R10, R6 ;  /* 0x0000000a07007224 */ /* 0x004fce00078e0206 */
[----:B------:R-:W2:Y:S01]  /*09e0*/  LDC R26, c[0x0][0x600] ;  /* 0x00018000ff1a7b82 */ /* 0x000ea20000000800 */
[-CC-:B----4-:R-:W-:Y:S02]  /*09f0*/  SHF.R.U64 R32, R22, R24.reuse, R9.reuse ;  /* 0x0000001816207219 */ /* 0x190fe40000001209 */
[----:B------:R-:W-:Y:S01]  /*0a00*/  SHF.R.U32.HI R7, RZ, R24, R9 ;  /* 0x00000018ff077219 */ /* 0x000fe20000011609 */
[----:B------:R-:W-:-:S04]  /*0a10*/  IMAD.MOV.U32 R9, RZ, RZ, 0x1 ;  /* 0x00000001ff097424 */ /* 0x000fc800078e00ff */
[----:B------:R-:W4:Y:S01]  /*0a20*/  LDC R21, c[0x0][0x648] ;  /* 0x00019200ff157b82 */ /* 0x000f220000000800 */
[-C--:B0-----:R-:W-:Y:S02]  /*0a30*/  SHF.L.U32 R6, R11, R28.reuse, RZ ;  /* 0x0000001c0b067219 */ /* 0x081fe400000006ff */
[--C-:B------:R-:W-:Y:S02]  /*0a40*/  SHF.R.U64 R24, R32, R28, R7.reuse ;  /* 0x0000001c20187219 */ /* 0x100fe40000001207 */
[----:B------:R-:W-:Y:S02]  /*0a50*/  LOP3.LUT R13, RZ, R6, RZ, 0x33, !PT ;  /* 0x00000006ff0d7212 */ /* 0x000fe400078e33ff */
[-C--:B------:R-:W-:Y:S01]  /*0a60*/  SHF.R.U32.HI R7, RZ, R28.reuse, R7 ;  /* 0x0000001cff077219 */ /* 0x080fe20000011607 */
[----:B------:R-:W0:Y:S01]  /*0a70*/  LDC R23, c[0x0][0x638] ;  /* 0x00018e00ff177b82 */ /* 0x000e220000000800 */
[----:B------:R-:W-:Y:S01]  /*0a80*/  SHF.L.U32 R12, R9, R28, RZ ;  /* 0x0000001c090c7219 */ /* 0x000fe200000006ff */
[----:B------:R-:W-:-:S06]  /*0a90*/  IMAD.MOV.U32 R6, RZ, RZ, R24 ;  /* 0x000000ffff067224 */ /* 0x000fcc00078e0018 */
[----:B------:R-:W0:Y:S01]  /*0aa0*/  LDC R69, c[0x0][0x610] ;  /* 0x00018400ff457b82 */ /* 0x000e220000000800 */
[----:B-1-3--:R-:W-:Y:S05]  /*0ab0*/  @!P0 BRA `(.L_x_6) ;  /* 0x0000000000288947 */ /* 0x00afea0003800000 */
[----:B------:R-:W1:Y:S02]  /*0ac0*/  LDC R11, c[0x0][0x64c] ;  /* 0x00019300ff0b7b82 */ /* 0x000e640000000800 */
[----:B-1----:R-:W-:-:S05]  /*0ad0*/  IADD3 R11, P0, R24, R11, RZ ;  /* 0x0000000b180b7210 */ /* 0x002fca0007f1e0ff */
        /* <DEDUP_REMOVED lines=8> */
.L_x_6:
[----:B----4-:R-:W-:Y:S01]  /*0b60*/  SHF.R.U64 R6, R6, R21, R7 ;  /* 0x0000001506067219 */ /* 0x010fe20000001207 */
[----:B--2---:R-:W-:Y:S01]  /*0b70*/  VIADD R7, R26, 0xffffffff ;  /* 0xffffffff1a077836 */ /* 0x004fe20000000000 */
[----:B------:R-:W-:Y:S01]  /*0b80*/  LOP3.LUT R13, R32, R13, RZ, 0xc0, !PT ;  /* 0x0000000d200d7212 */ /* 0x000fe200078ec0ff */
[----:B------:R-:W-:Y:S02]  /*0b90*/  IMAD.MOV R15, RZ, RZ, -R15 ;  /* 0x000000ffff0f7224 */ /* 0x000fe400078e0a0f */
[----:B------:R-:W-:Y:S02]  /*0ba0*/  IMAD.MOV R8, RZ, RZ, -R6 ;  /* 0x000000ffff087224 */ /* 0x000fe400078e0a06 */
[----:B------:R-:W-:Y:S01]  /*0bb0*/  IMAD R13, R12, R6, R13 ;  /* 0x000000060c0d7224 */ /* 0x000fe200078e020d */
[----:B------:R-:W-:Y:S01]  /*0bc0*/  LOP3.LUT R6, R22, R7, RZ, 0xc0, !PT ;  /* 0x0000000716067212 */ /* 0x000fe200078ec0ff */
[----:B------:R-:W-:Y:S02]  /*0bd0*/  @P3 IMAD R0, R20, R15, R3 ;  /* 0x0000000f14003224 */ /* 0x000fe400078e0203 */
[----:B0-----:R-:W-:-:S02]  /*0be0*/  IMAD R3, R8, R23, R24 ;  /* 0x0000001708037224 */ /* 0x001fc400078e0218 */
[----:B------:R-:W-:Y:S02]  /*0bf0*/  IMAD R69, R13, R69, R0 ;  /* 0x000000450d457224 */ /* 0x000fe400078e0200 */
[----:B------:R-:W-:Y:S02]  /*0c00*/  IMAD R6, R3, R26, R6 ;  /* 0x0000001a03067224 */ /* 0x000fe400078e0206 */
[----:B------:R-:W-:-:S03]  /*0c10*/  IMAD.MOV.U32 R0, RZ, RZ, 0x1 ;  /* 0x00000001ff007424 */ /* 0x000fc600078e00ff */
[----:B------:R-:W-:Y:S02]  /*0c20*/  SEL R68, R6, R69, !P3 ;  /* 0x0000004506447207 */ /* 0x000fe40005800000 */
[----:B------:R-:W-:-:S07]  /*0c30*/  SEL R69, R69, R6, !P3 ;  /* 0x0000000645457207 */ /* 0x000fce0005800000 */
.L_x_4:
[----:B------:R-:W-:-:S08]  /*0c40*/  NOP ;  /* 0x0000000000007918 */ /* 0x000fd00000000000 */
[----:B------:R-:W0:Y:S02]  /*0c50*/  USETMAXREG.TRY_ALLOC.CTAPOOL UP0, 0xe8 ;  /* 0x000000e8000079c8 */ /* 0x000e240008000600 */
[----:B0-----:R-:W-:-:S13]  /*0c60*/  PLOP3.LUT P0, PT, PT, PT, UP0, 0x80, 0x0 ;  /* 0x000000000000781c */ /* 0x001fda0003f0f008 */
[----:B------:R-:W-:Y:S05]  /*0c70*/  @!P0 BRA `(.L_x_4) ;  /* 0xfffffffc00f08947 */ /* 0x000fea000383ffff */
[----:B------:R-:W-:Y:S01]  /*0c80*/  ULDC.64 UR4, c[0x0][0x598] ;  /* 0x0001660000047ab9 */ /* 0x000fe20000000a00 */
[----:B------:R-:W-:Y:S01]  /*0c90*/  ULDC.64 UR36, c[0x0][0x208] ;  /* 0x0000820000247ab9 */ /* 0x000fe20000000a00 */
[----:B------:R-:W-:-:S04]  /*0ca0*/  ISETP.NE.U32.AND P0, PT, RZ, UR4, PT ;  /* 0x00000004ff007c0c */ /* 0x000fc8000bf05070 */
[----:B------:R-:W-:-:S13]  /*0cb0*/  ISETP.NE.AND.EX P0, PT, RZ, UR5, PT, P0 ;  /* 0x00000005ff007c0c */ /* 0x000fda000bf05300 */
[----:B------:R-:W-:Y:S05]  /*0cc0*/  @!P0 BRA `(.L_x_7) ;  /* 0x00000000001c8947 */ /* 0x000fea0003800000 */
[----:B------:R-:W0:Y:S02]  /*0cd0*/  LDC.64 R6, c[0x0][0x598] ;  /* 0x00016600ff067b82 */ /* 0x000e240000000a00 */
[----:B0-----:R-:W2:Y:S02]  /*0ce0*/  LDG.E.64 R6, desc[UR36][R6.64] ;  /* 0x0000002406067981 */ /* 0x001ea4000c1e1b00 */
[----:B--2---:R-:W-:-:S04]  /*0cf0*/  ISETP.NE.U32.AND P0, PT, R6, RZ, PT ;  /* 0x000000ff0600720c */ /* 0x004fc80003f05070 */
[----:B------:R-:W-:-:S13]  /*0d00*/  ISETP.NE.AND.EX P0, PT, R7, RZ, PT, P0 ;  /* 0x000000ff0700720c */ /* 0x000fda0003f05300 */
[----:B------:R-:W-:Y:S05]  /*0d10*/  @!P0 BRA `(.L_x_7) ;  /* 0x0000000000088947 */ /* 0x000fea0003800000 */
[----:B------:R0:W5:Y:S01]  /*0d20*/  LD.E R19, desc[UR36][R6.64] ;  /* 0x0000002406137980 */ /* 0x000162000c101900 */
[----:B------:R-:W-:Y:S05]  /*0d30*/  BRA `(.L_x_8) ;  /* 0x0000000000247947 */ /* 0x000fea0003800000 */
.L_x_7:
[----:B------:R-:W-:Y:S02]  /*0d40*/  ULDC.64 UR4, c[0x0][0x588] ;  /* 0x0001620000047ab9 */ /* 0x000fe40000000a00 */
[----:B------:R-:W-:-:S04]  /*0d50*/  ISETP.NE.U32.AND P0, PT, RZ, UR4, PT ;  /* 0x00000004ff007c0c */ /* 0x000fc8000bf05070 */
[----:B------:R-:W-:-:S13]  /*0d60*/  ISETP.NE.AND.EX P0, PT, RZ, UR5, PT, P0 ;  /* 0x00000005ff007c0c */ /* 0x000fda000bf05300 */
[----:B------:R-:W-:Y:S05]  /*0d70*/  @!P0 BRA `(.L_x_9) ;  /* 0x00000000000c8947 */ /* 0x000fea0003800000 */
[----:B------:R-:W0:Y:S02]  /*0d80*/  LDC.64 R6, c[0x0][0x588] ;  /* 0x00016200ff067b82 */ /* 0x000e240000000a00 */
[----:B0-----:R1:W5:Y:S01]  /*0d90*/  LDG.E R19, desc[UR36][R6.64] ;  /* 0x0000002406137981 */ /* 0x001362000c1e1900 */
[----:B------:R-:W-:Y:S05]  /*0da0*/  BRA `(.L_x_8) ;  /* 0x0000000000087947 */ /* 0x000fea0003800000 */
.L_x_9:
[----:B------:R-:W-:Y:S02]  /*0db0*/  ULDC UR4, c[0x0][0x580] ;  /* 0x0001600000047ab9 */ /* 0x000fe40000000800 */
[----:B------:R-:W-:-:S07]  /*0dc0*/  IMAD.U32 R19, RZ, RZ, UR4 ;  /* 0x00000004ff137e24 */ /* 0x000fce000f8e00ff */
.L_x_8:
[----:B------:R-:W-:Y:S02]  /*0dd0*/  ULDC.64 UR4, c[0x0][0x5a0] ;  /* 0x0001680000047ab9 */ /* 0x000fe40000000a00 */
[----:B------:R-:W-:-:S04]  /*0de0*/  ISETP.NE.U32.AND P0, PT, RZ, UR4, PT ;  /* 0x00000004ff007c0c */ /* 0x000fc8000bf05070 */
[----:B------:R-:W-:-:S13]  /*0df0*/  ISETP.NE.AND.EX P0, PT, RZ, UR5, PT, P0 ;  /* 0x00000005ff007c0c */ /* 0x000fda000bf05300 */
[----:B------:R-:W-:Y:S05]  /*0e00*/  @!P0 BRA `(.L_x_10) ;  /* 0x00000000001c8947 */ /* 0x000fea0003800000 */
[----:B01----:R-:W0:Y:S02]  /*0e10*/  LDC.64 R6, c[0x0][0x5a0] ;  /* 0x00016800ff067b82 */ /* 0x003e240000000a00 */
[----:B0-----:R-:W2:Y:S02]  /*0e20*/  LDG.E.64 R6, desc[UR36][R6.64] ;  /* 0x0000002406067981 */ /* 0x001ea4000c1e1b00 */
[----:B--2---:R-:W-:-:S04]  /*0e30*/  ISETP.NE.U32.AND P0, PT, R6, RZ, PT ;  /* 0x000000ff0600720c */ /* 0x004fc80003f05070 */
[----:B------:R-:W-:-:S13]  /*0e40*/  ISETP.NE.AND.EX P0, PT, R7, RZ, PT, P0 ;  /* 0x000000ff0700720c */ /* 0x000fda0003f05300 */
[----:B------:R-:W-:Y:S05]  /*0e50*/  @!P0 BRA `(.L_x_10) ;  /* 0x0000000000088947 */ /* 0x000fea0003800000 */
[----:B------:R0:W5:Y:S01]  /*0e60*/  LD.E R56, desc[UR36][R6.64] ;  /* 0x0000002406387980 */ /* 0x000162000c101900 */
[----:B------:R-:W-:Y:S05]  /*0e70*/  BRA `(.L_x_11) ;  /* 0x0000000000247947 */ /* 0x000fea0003800000 */
.L_x_10:
[----:B------:R-:W-:Y:S02]  /*0e80*/  ULDC.64 UR4, c[0x0][0x590] ;  /* 0x0001640000047ab9 */ /* 0x000fe40000000a00 */
[----:B------:R-:W-:-:S04]  /*0e90*/  ISETP.NE.U32.AND P0, PT, RZ, UR4, PT ;  /* 0x00000004ff007c0c */ /* 0x000fc8000bf05070 */
[----:B------:R-:W-:-:S13]  /*0ea0*/  ISETP.NE.AND.EX P0, PT, RZ, UR5, PT, P0 ;  /* 0x00000005ff007c0c */ /* 0x000fda000bf05300 */
[----:B------:R-:W-:Y:S05]  /*0eb0*/  @!P0 BRA `(.L_x_12) ;  /* 0x00000000000c8947 */ /* 0x000fea0003800000 */
[----:B------:R-:W2:Y:S02]  /*0ec0*/  LDC.64 R56, c[0x0][0x590] ;  /* 0x00016400ff387b82 */ /* 0x000ea40000000a00 */
[----:B--2---:R2:W5:Y:S01]  /*0ed0*/  LDG.E R56, desc[UR36][R56.64] ;  /* 0x0000002438387981 */ /* 0x004562000c1e1900 */
[----:B------:R-:W-:Y:S05]  /*0ee0*/  BRA `(.L_x_11) ;  /* 0x0000000000087947 */ /* 0x000fea0003800000 */
.L_x_12:
[----:B------:R-:W-:Y:S02]  /*0ef0*/  ULDC UR4, c[0x0][0x584] ;  /* 0x0001610000047ab9 */ /* 0x000fe40000000800 */
[----:B------:R-:W-:-:S07]  /*0f00*/  IMAD.U32 R56, RZ, RZ, UR4 ;  /* 0x00000004ff387e24 */ /* 0x000fce000f8e00ff */
.L_x_11:
[----:B------:R-:W-:-:S13]  /*0f10*/  LOP3.LUT P0, RZ, R0, 0xff, RZ, 0xc0, !PT ;  /* 0x000000ff00ff7812 */ /* 0x000fda000780c0ff */
[----:B------:R-:W-:Y:S05]  /*0f20*/  @!P0 EXIT ;  /* 0x000000000000894d */ /* 0x000fea0003800000 */
[----:B------:R-:W3:Y:S01]  /*0f30*/  LDC R59, c[0x0][0x658] ;  /* 0x00019600ff3b7b82 */ /* 0x000ee20000000800 */
[----:B------:R-:W-:Y:S01]  /*0f40*/  ULDC.64 UR6, c[0x0][0x288] ;  /* 0x0000a20000067ab9 */ /* 0x000fe20000000a00 */
[----:B------:R-:W-:Y:S01]  /*0f50*/  LOP3.LUT R14, R14, 0x1, RZ, 0xc0, !PT ;  /* 0x000000010e0e7812 */ /* 0x000fe200078ec0ff */
[----:B------:R-:W-:Y:S01]  /*0f60*/  UIADD3 UR4, UR7, 0x7f, URZ ;  /* 0x0000007f07047890 */ /* 0x000fe2000fffe03f */
[----:B------:R-:W-:Y:S01]  /*0f70*/  SHF.R.U32.HI R0, RZ, 0x2, R4 ;  /* 0x00000002ff007819 */ /* 0x000fe20000011604 */
[----:B------:R-:W-:Y:S01]  /*0f80*/  IMAD.U32 R3, RZ, RZ, UR6 ;  /* 0x00000006ff037e24 */ /* 0x000fe2000f8e00ff */
[----:B------:R-:W-:Y:S01]  /*0f90*/  SHF.R.U32.HI R5, RZ, 0x1, R5 ;  /* 0x00000001ff057819 */ /* 0x000fe20000011605 */
[----:B------:R-:W-:Y:S01]  /*0fa0*/  USHF.R.S32.HI UR5, URZ, 0x1f, UR4 ;  /* 0x0000001f3f057899 */ /* 0x000fe20008011404 */
[----:B01----:R-:W0:Y:S01]  /*0fb0*/  LDC.64 R6, c[0x0][0x5c8] ;  /* 0x00017200ff067b82 */ /* 0x003e220000000a00 */
[----:B------:R-:W-:Y:S01]  /*0fc0*/  LOP3.LUT R60, R4, 0x3, RZ, 0xc0, !PT ;  /* 0x00000003043c7812 */ /* 0x000fe200078ec0ff */
[----:B------:R-:W-:Y:S01]  /*0fd0*/  IMAD.SHL.U32 R9, R14, 0x40, RZ ;  /* 0x000000400e097824 */ /* 0x000fe200078e00ff */
[----:B------:R-:W-:Y:S01]  /*0fe0*/  LOP3.LUT R0, R0, 0x7, RZ, 0xc0, !PT ;  /* 0x0000000700007812 */ /* 0x000fe200078ec0ff */
[----:B------:R-:W-:Y:S01]  /*0ff0*/  ULEA.HI UR5, UR5, UR4, URZ, 0x7 ;  /* 0x0000000405057291 */ /* 0x000fe2000f8f383f */
[----:B------:R-:W-:Y:S01]  /*1000*/  LOP3.LUT R5, R5, 0x30, RZ, 0xc0, !PT ;  /* 0x0000003005057812 */ /* 0x000fe200078ec0ff */
[----:B------:R-:W-:Y:S01]  /*1010*/  IMAD R60, R60, -0x2, R3 ;  /* 0xfffffffe3c3c7824 */ /* 0x000fe200078e0203 */
[--C-:B------:R-:W-:Y:S01]  /*1020*/  LOP3.LUT R22, R9, 0x40, R0.reuse, 0xe2, !PT ;  /* 0x0000004009167812 */ /* 0x100fe200078ee200 */
[----:B------:R-:W1:Y:S01]  /*1030*/  LDC R63, c[0x0][0x600] ;  /* 0x00018000ff3f7b82 */ /* 0x000e620000000800 */
[----:B------:R-:W-:Y:S01]  /*1040*/  IADD3 R3, RZ, -R5, -R0 ;  /* 0x80000005ff037210 */ /* 0x000fe20007ffe800 */
[----:B------:R-:W-:Y:S01]  /*1050*/  IMAD.MOV.U32 R0, RZ, RZ, -0x1 ;  /* 0xffffffffff007424 */ /* 0x000fe200078e00ff */
[----:B------:R-:W-:Y:S01]  /*1060*/  USHF.R.S32.HI UR43, URZ, 0x7, UR5 ;  /* 0x000000073f2b7899 */ /* 0x000fe20008011405 */
[----:B------:R-:W-:Y:S01]  /*1070*/  IMAD.MOV.U32 R8, RZ, RZ, 0x1 ;  /* 0x00000001ff087424 */ /* 0x000fe200078e00ff */
[----:B------:R-:W-:Y:S01]  /*1080*/  LOP3.LUT R62, R4, 0x80, RZ, 0xc0, !PT ;  /* 0x00000080043e7812 */ /* 0x000fe200078ec0ff */
[----:B------:R-:W-:Y:S01]  /*1090*/  IMAD R3, R14, -0x40, R3 ;  /* 0xffffffc00e037824 */ /* 0x000fe200078e0203 */
[----:B------:R-:W-:Y:S01]  /*10a0*/  UISETP.LT.AND UP0, UPT, UR43, 0x1, UPT ;  /* 0x000000012b00788c */ /* 0x000fe2000bf01270 */
[----:B---3--:R-:W-:Y:S01]  /*10b0*/  SHF.L.U32 R0, R0, R59, RZ ;  /* 0x0000003b00007219 */ /* 0x008fe200000006ff */
[----:B------:R-:W-:Y:S01]  /*10c0*/  ULDC UR4, c[0x0][0x284] ;  /* 0x0000a10000047ab9 */ /* 0x000fe20000000800 */
[----:B------:R-:W-:Y:S01]  /*10d0*/  LOP3.LUT R22, R22, R5, RZ, 0xfc, !PT ;  /* 0x0000000516167212 */ /* 0x000fe200078efcff */
[----:B------:R-:W-:Y:S01]  /*10e0*/  USEL UR44, UR43, 0x1, UP0 ;  /* 0x000000012b2c7887 */ /* 0x000fe20008000000 */
[----:B------:R-:W-:Y:S01]  /*10f0*/  SHF.L.U32 R59, R8, R59, RZ ;  /* 0x0000003b083b7219 */ /* 0x000fe200000006ff */
[----:B------:R-:W-:Y:S01]  /*1100*/  IMAD.SHL.U32 R61, R4, 0x2, RZ ;  /* 0x00000002043d7824 */ /* 0x000fe200078e00ff */
[----:B------:R-:W-:Y:S01]  /*1110*/  LOP3.LUT R66, R18, 0x1, RZ, 0xfc, !PT ;  /* 0x0000000112427812 */ /* 0x000fe200078efcff */
[----:B------:R-:W-:Y:S01]  /*1120*/  VIADD R65, R3, UR4 ;  /* 0x0000000403417c36 */ /* 0x000fe20008000000 */
[C---:B0-----:R-:W-:Y:S01]  /*1130*/  SHF.L.U64.HI R58, R6.reuse, 0x3, R7 ;  /* 0x00000003063a7819 */ /* 0x041fe20000010207 */
[----:B--2---:R-:W-:Y:S01]  /*1140*/  IMAD.SHL.U32 R57, R6, 0x8, RZ ;  /* 0x0000000806397824 */ /* 0x004fe200078e00ff */
[----:B------:R-:W-:Y:S01]  /*1150*/  SHF.R.U32.HI R62, RZ, 0x7, R62 ;  /* 0x00000007ff3e7819 */ /* 0x000fe2000001163e */
[----:B------:R-:W-:Y:S01]  /*1160*/  IMAD.MOV.U32 R23, RZ, RZ, RZ ;  /* 0x000000ffff177224 */ /* 0x000fe200078e00ff */
[----:B------:R-:W-:Y:S01]  /*1170*/  LOP3.LUT R64, RZ, R0, RZ, 0x33, !PT ;  /* 0x00000000ff407212 */ /* 0x000fe200078e33ff */
[----:B------:R-:W-:Y:S01]  /*1180*/  UIADD3 UR44, UR43, -UR44, URZ ;  /* 0x8000002c2b2c7290 */ /* 0x000fe2000fffe03f */
[----:B------:R-:W-:Y:S01]  /*1190*/  UMOV UR40, URZ ;  /* 0x0000003f00287c82 */ /* 0x000fe20008000000 */
[----:B-1----:R-:W-:Y:S01]  /*11a0*/  VIADD R63, R63, 0xffffffff ;  /* 0xffffffff3f3f7836 */ /* 0x002fe20000000000 */
[----:B------:R-:W-:-:S09]  /*11b0*/  UMOV UR42, URZ ;  /* 0x0000003f002a7c82 */ /* 0x000fd20008000000 */
.L_x_94:
[----:B0-----:R-:W0:Y:S01]  /*11c0*/  SHFL.IDX PT, R0, R62, RZ, 0x1f ;  /* 0x00001fff3e007589 */ /* 0x001e2200000e0000 */
[----:B-1----:R-:W1:Y:S01]  /*11d0*/  S2UR UR7, SR_CgaCtaId ;  /* 0x00000000000779c3 */ /* 0x002e620000008800 */
[----:B------:R-:W-:Y:S01]  /*11e0*/  UMOV UR6, 0x400 ;  /* 0x0000040000067882 */ /* 0x000fe20000000000 */
[----:B0-----:R-:W-:Y:S01]  /*11f0*/  R2UR UR4, R0 ;  /* 0x00000000000472ca */ /* 0x001fe200000e0000 */
[----:B-1----:R-:W-:-:S12]  /*1200*/  ULEA UR46, UR7, UR6, 0x18 ;  /* 0x00000006072e7291 */ /* 0x002fd8000f8ec03f */
[----:B------:R-:W-:-:S04]  /*1210*/  ULEA.HI UR5, UR4, UR4, URZ, 0x1 ;  /* 0x0000000404057291 */ /* 0x000fc8000f8f083f */
[----:B------:R-:W-:-:S04]  /*1220*/  ULOP3.LUT UR5, UR5, 0x7fffe, URZ, 0xc0, !UPT ;  /* 0x0007fffe05057892 */ /* 0x000fc8000f8ec03f */
[----:B------:R-:W-:-:S03]  /*1230*/  UIADD3 UR5, UR4, -UR5, URZ ;  /* 0x8000000504057290 */ /* 0x000fc6000fffe03f */
[----:B------:R-:W-:Y:S01]  /*1240*/  ULDC UR4, c[0x0][0x28c] ;  /* 0x0000a30000047ab9 */ /* 0x000fe20000000800 */
[----:B------:R-:W-:Y:S01]  /*1250*/  ULEA UR5, UR5, UR46, 0xd ;  /* 0x0000002e05057291 */ /* 0x000fe2000f8e683f */
[----:B------:R-:W-:-:S03]  /*1260*/  ISETP.LT.AND P0, PT, RZ, UR4, PT ;  /* 0x00000004ff007c0c */ /* 0x000fc6000bf01270 */
[----:B------:R-:W-:-:S04]  /*1270*/  UIADD3 UR5, UR5, 0x100, URZ ;  /* 0x0000010005057890 */ /* 0x000fc8000fffe03f */
[----:B------:R-:W-:-:S04]  /*1280*/  USHF.R.U32.HI UR5, URZ, 0x4, UR5 ;  /* 0x000000043f057899 */ /* 0x000fc80008011605 */
[----:B------:R-:W-:-:S04]  /*1290*/  ULOP3.LUT UR5, UR5, 0x3fff, URZ, 0xc0, !UPT ;  /* 0x00003fff05057892 */ /* 0x000fc8000f8ec03f */
[----:B------:R-:W-:Y:S01]  /*12a0*/  ULOP3.LUT UR45, UR5, 0x10000, URZ, 0xfc, !UPT ;  /* 0x00010000052d7892 */ /* 0x000fe2000f8efc3f */
[----:B--2345:R-:W-:Y:S11]  /*12b0*/  @P0 BRA `(.L_x_13) ;  /* 0x0000000000400947 */ /* 0x03cff60003800000 */
[----:B------:R-:W-:Y:S01]  /*12c0*/  MOV R0, 0x0 ;  /* 0x0000000000007802 */ /* 0x000fe20000000f00 */
[----:B------:R-:W-:Y:S01]  /*12d0*/  ULDC.64 UR4, c[0x4][0x68] ;  /* 0x01001a0000047ab9 */ /* 0x000fe20000000a00 */
[----:B------:R-:W-:Y:S01]  /*12e0*/  ULDC.64 UR6, c[0x4][0x8] ;  /* 0x0100020000067ab9 */ /* 0x000fe20000000a00 */
[----:B------:R-:W-:Y:S01]  /*12f0*/  IMAD.U32 R4, RZ, RZ, UR4 ;  /* 0x00000004ff047e24 */ /* 0x000fe2000f8e00ff */
[----:B------:R0:W1:Y:S01]  /*1300*/  LDC.64 R14, c[0x4][R0] ;  /* 0x01000000000e7b82 */ /* 0x0000620000000a00 */
[----:B------:R-:W-:Y:S01]  /*1310*/  IMAD.U32 R5, RZ, RZ, UR5 ;  /* 0x00000005ff057e24 */ /* 0x000fe2000f8e00ff */
[----:B------:R-:W-:Y:S01]  /*1320*/  ULDC.64 UR4, c[0x4][0x70] ;  /* 0x01001c0000047ab9 */ /* 0x000fe20000000a00 */
[----:B------:R-:W-:Y:S02]  /*1330*/  IMAD.U32 R10, RZ, RZ, UR6 ;  /* 0x00000006ff0a7e24 */ /* 0x000fe4000f8e00ff */
[----:B------:R-:W-:Y:S02]  /*1340*/  IMAD.U32 R6, RZ, RZ, UR4 ;  /* 0x00000004ff067e24 */ /* 0x000fe4000f8e00ff */
[----:B------:R-:W-:-:S02]  /*1350*/  IMAD.U32 R7, RZ, RZ, UR5 ;  /* 0x00000005ff077e24 */ /* 0x000fc4000f8e00ff */
[----:B------:R-:W-:Y:S02]  /*1360*/  IMAD.U32 R11, RZ, RZ, UR7 ;  /* 0x00000007ff0b7e24 */ /* 0x000fe4000f8e00ff */
[----:B------:R-:W-:Y:S02]  /*1370*/  IMAD.MOV.U32 R8, RZ, RZ, 0x1e1 ;  /* 0x000001e1ff087424 */ /* 0x000fe400078e00ff */
[----:B------:R-:W-:Y:S02]  /*1380*/  IMAD.MOV.U32 R12, RZ, RZ, 0x1 ;  /* 0x00000001ff0c7424 */ /* 0x000fe400078e00ff */
[----:B0-----:R-:W-:-:S07]  /*1390*/  IMAD.MOV.U32 R13, RZ, RZ, RZ ;  /* 0x000000ffff0d7224 */ /* 0x001fce00078e00ff */
[----:B------:R-:W-:-:S07]  /*13a0*/  LEPC R20, `(.L_x_13) ;  /* 0x000000001014794e */ /* 0x000fce0000000000 */
[----:B-1---5:R-:W-:Y:S05]  /*13b0*/  CALL.ABS.NOINC R14 ;  /* 0x000000000e007343 */ /* 0x022fea0003c00000 */
.L_x_13:
[----:B------:R-:W-:-:S13]  /*13c0*/  ISETP.NE.AND P0, PT, R66, 0x3, PT ;  /* 0x000000034200780c */ /* 0x000fda0003f05270 */
[----:B------:R-:W-:Y:S05]  /*13d0*/  @!P0 BRA `(.L_x_14) ;  /* 0x0000000000048947 */ /* 0x000fea0003800000 */
[----:B------:R-:W-:Y:S01]  /*13e0*/  BPT.TRAP 0x1 ;  /* 0x000000040000795c */ /* 0x000fe20000300000 */
.L_x_14:
[----:B------:R-:W-:Y:S02]  /*13f0*/  IMAD.U32 R3, RZ, RZ, UR42 ;  /* 0x0000002aff037e24 */ /* 0x000fe4000f8e00ff */
[----:B------:R-:W-:-:S03]  /*1400*/  IMAD.U32 R0, RZ, RZ, UR40 ;  /* 0x00000028ff007e24 */ /* 0x000fc6000f8e00ff */
[----:B------:R-:W-:Y:S02]  /*1410*/  LEA R3, R3, UR46, 0x3 ;  /* 0x0000002e03037c11 */ /* 0x000fe4000f8e18ff */
[----:B------:R-:W-:-:S04]  /*1420*/  SHF.L.U32 R0, R0, 0x1f, RZ ;  /* 0x0000001f00007819 */ /* 0x000fc800000006ff */
[----:B------:R0:W1:Y:S01]  /*1430*/  SYNCS.PHASECHK.TRANS64.TRYWAIT P1, [R3+URZ], R0 ;  /* 0x00000000030075a7 */ /* 0x000062000802017f */
[----:B------:R-:W-:Y:S05]  /*1440*/  @!P0 BRA `(.L_x_15) ;  /* 0x0000000000048947 */ /* 0x000fea0003800000 */
[----:B------:R-:W-:Y:S01]  /*1450*/  BPT.TRAP 0x1 ;  /* 0x000000040000795c */ /* 0x000fe20000300000 */
.L_x_15:
[----:B------:R-:W-:-:S05]  /*1460*/  IMAD.U32 R4, RZ, RZ, UR44 ;  /* 0x0000002cff047e24 */ /* 0x000fca000f8e00ff */
[----:B------:R-:W-:Y:S01]  /*1470*/  ISETP.GE.AND P2, PT, R4, 0x1, PT ;  /* 0x000000010400780c */ /* 0x000fe20003f46270 */
[----:B-1----:R-:W-:-:S12]  /*1480*/  @P1 BRA `(.L_x_16) ;  /* 0x0000000000081947 */ /* 0x002fd80003800000 */
[----:B------:R-:W1:Y:S02]  /*1490*/  SYNCS.PHASECHK.TRANS64.TRYWAIT P1, [R3+URZ], R0 ;  /* 0x00000000030075a7 */ /* 0x000e64000802017f */
[----:B-1----:R-:W-:Y:S05]  /*14a0*/  @!P1 BRA `(.L_x_17) ;  /* 0x0000004c00149947 */ /* 0x002fea0003800000 */
.L_x_16:
[----:B------:R-:W-:Y:S05]  /*14b0*/  WARPSYNC.ALL ;  /* 0x0000000000007948 */ /* 0x000fea0003800000 */
[----:B------:R-:W-:Y:S01]  /*14c0*/  UIADD3 UR4, UR46, 0x20100, URZ ;  /* 0x000201002e047890 */ /* 0x000fe2000fffe03f */
[----:B------:R-:W-:Y:S01]  /*14d0*/  WARPGROUP.ARRIVE ;  /* 0x00000000000079c5 */ /* 0x000fe20000000000 */
[----:B------:R-:W-:Y:S02]  /*14e0*/  ULEA UR5, UR42, UR45, 0xb ;  /* 0x0000002d2a057291 */ /* 0x000fe4000f8e583f */
[----:B------:R-:W-:Y:S01]  /*14f0*/  USHF.R.U32.HI UR4, URZ, 0x4, UR4 ;  /* 0x000000043f047899 */ /* 0x000fe20008011604 */
[----:B------:R-:W-:Y:S01]  /*1500*/  UMOV UR9, 0x40000040 ;  /* 0x4000004000097882 */ /* 0x000fe20000000000 */
[----:B------:R-:W-:-:S02]  /*1510*/  UMOV UR11, 0x40000040 ;  /* 0x40000040000b7882 */ /* 0x000fc40000000000 */
[----:B------:R-:W-:Y:S01]  /*1520*/  ULOP3.LUT UR4, UR4, 0x3fff, URZ, 0xc0, !UPT ;  /* 0x00003fff04047892 */ /* 0x000fe2000f8ec03f */
[----:B------:R-:W-:-:S03]  /*1530*/  UMOV UR8, UR5 ;  /* 0x0000000500087c82 */ /* 0x000fc60008000000 */
[----:B------:R-:W-:-:S04]  /*1540*/  ULOP3.LUT UR4, UR4, 0x10000, URZ, 0xfc, !UPT ;  /* 0x0001000004047892 */ /* 0x000fc8000f8efc3f */
[----:B------:R-:W-:-:S07]  /*1550*/  ULEA UR6, UR42, UR4, 0xa ;  /* 0x000000042a067291 */ /* 0x000fce000f8e503f */
[----:B------:R-:W-:Y:S02]  /*1560*/  UMOV UR10, UR6 ;  /* 0x00000006000a7c82 */ /* 0x000fe40008000000 */
[----:B------:R-:W-:Y:S01]  /*1570*/  HGMMA.64x64x16.F32 R24, gdesc[UR8], RZ, !UPT, gsb0 ;  /* 0x00e00000081879f0 */ /* 0x000fe2000c0008ff */
[----:B------:R-:W-:Y:S02]  /*1580*/  UIADD3 UR8, UR5, 0x2, URZ ;  /* 0x0000000205087890 */ /* 0x000fe4000fffe03f */
[----:B------:R-:W-:Y:S01]  /*1590*/  UIADD3 UR10, UR6, 0x2, URZ ;  /* 0x00000002060a7890 */ /* 0x000fe2000fffe03f */
[----:B------:R-:W-:Y:S01]  /*15a0*/  UMOV UR9, 0x40000040 ;  /* 0x4000004000097882 */ /* 0x000fe20000000000 */
[----:B------:R-:W-:Y:S01]  /*15b0*/  UMOV UR11, 0x40000040 ;  /* 0x40000040000b7882 */ /* 0x000fe20000000000 */
[----:B------:R-:W-:Y:S02]  /*15c0*/  WARPGROUP.DEPBAR.LE gsb0, 0x0 ;  /* 0x00008000000079c5 */ /* 0x000fe40000010000 */
[----:B------:R-:W-:-:S06]  /*15d0*/  WARPGROUP.ARRIVE ;  /* 0x00000000000079c5 */ /* 0x000fcc0000000000 */
[----:B------:R-:W-:Y:S01]  /*15e0*/  HGMMA.64x64x16.F32 R24, gdesc[UR8], R24, gsb0 ;  /* 0x00e00000081879f0 */ /* 0x000fe20008000818 */
        /* <DEDUP_REMOVED lines=41> */
[----:B------:R-:W-:Y:S03]  /*1880*/  HGMMA.64x64x16.F32 R24, gdesc[UR8], R24, gsb0 ;  /* 0x00e00000081879f0 */ /* 0x000fe60008000818 */
[----:B------:R-:W-:Y:S02]  /*1890*/  WARPGROUP.DEPBAR.LE gsb0, 0x0 ;  /* 0x00008000000079c5 */ /* 0x000fe40000010000 */
[----:B------:R-:W-:Y:S05]  /*18a0*/  @!P2 BRA `(.L_x_18) ;  /* 0x00000004008ca947 */ /* 0x000fea0003800000 */
[----:B------:R-:W-:Y:S01]  /*18b0*/  UIADD3 UR5, UR42, 0x1, URZ ;  /* 0x000000012a057890 */ /* 0x000fe2000fffe03f */
[----:B01----:R-:W-:-:S03]  /*18c0*/  IMAD.U32 R0, RZ, RZ, UR44 ;  /* 0x0000002cff007e24 */ /* 0x003fc6000f8e00ff */
[----:B------:R-:W-:-:S04]  /*18d0*/  UISETP.NE.AND UP0, UPT, UR5, 0x4, UPT ;  /* 0x000000040500788c */ /* 0x000fc8000bf05270 */
[----:B------:R-:W-:Y:S02]  /*18e0*/  USEL UR6, URZ, 0x1, UP0 ;  /* 0x000000013f067887 */ /* 0x000fe40008000000 */
[----:B------:R-:W-:Y:S02]  /*18f0*/  USEL UR5, UR5, URZ, UP0 ;  /* 0x0000003f05057287 */ /* 0x000fe40008000000 */
[----:B------:R-:W-:-:S06]  /*1900*/  ULOP3.LUT UR6, UR40, UR6, URZ, 0x3c, !UPT ;  /* 0x0000000628067292 */ /* 0x000fcc000f8e3c3f */
[----:B------:R-:W-:Y:S01]  /*1910*/  IMAD.U32 R5, RZ, RZ, UR6 ;  /* 0x00000006ff057e24 */ /* 0x000fe2000f8e00ff */
[----:B------:R-:W-:-:S06]  /*1920*/  UMOV UR6, UR42 ;  /* 0x0000002a00067c82 */ /* 0x000fcc0008000000 */
.L_x_25:
[----:B01----:R-:W-:Y:S05]  /*1930*/  @!P0 BRA `(.L_x_19) ;  /* 0x0000000000048947 */ /* 0x003fea0003800000 */
[----:B------:R-:W-:Y:S01]  /*1940*/  BPT.TRAP 0x1 ;  /* 0x000000040000795c */ /* 0x000fe20000300000 */
.L_x_19:
[----:B------:R-:W0:Y:S01]  /*1950*/  S2UR UR8, SR_CgaCtaId ;  /* 0x00000000000879c3 */ /* 0x000e220000008800 */
[----:B------:R-:W-:Y:S01]  /*1960*/  UMOV UR7, 0x400 ;  /* 0x0000040000077882 */ /* 0x000fe20000000000 */
[----:B------:R-:W-:Y:S01]  /*1970*/  SHF.L.U32 R3, R5, 0x1f, RZ ;  /* 0x0000001f05037819 */ /* 0x000fe200000006ff */
[----:B0-----:R-:W-:-:S04]  /*1980*/  ULEA UR7, UR8, UR7, 0x18 ;  /* 0x0000000708077291 */ /* 0x001fc8000f8ec03f */
[----:B------:R-:W-:-:S09]  /*1990*/  ULEA UR8, UR5, UR7, 0x3 ;  /* 0x0000000705087291 */ /* 0x000fd2000f8e183f */
[----:B------:R0:W1:Y:S01]  /*19a0*/  SYNCS.PHASECHK.TRANS64.TRYWAIT P1, [UR8], R3 ;  /* 0x00000003ff0075a7 */ /* 0x0000620008020148 */
[----:B------:R-:W-:Y:S05]  /*19b0*/  @!P0 BRA `(.L_x_20) ;  /* 0x0000000000048947 */ /* 0x000fea0003800000 */
[----:B------:R-:W-:Y:S01]  /*19c0*/  BPT.TRAP 0x1 ;  /* 0x000000040000795c */ /* 0x000fe20000300000 */
.L_x_20:
[----:B-1----:R-:W-:Y:S05]  /*19d0*/  @P1 BRA `(.L_x_21) ;  /* 0x0000000000081947 */ /* 0x002fea0003800000 */
[----:B------:R-:W1:Y:S02]  /*19e0*/  SYNCS.PHASECHK.TRANS64.TRYWAIT P1, [UR8], R3 ;  /* 0x00000003ff0075a7 */ /* 0x000e640008020148 */
[----:B-1----:R-:W-:Y:S05]  /*19f0*/  @!P1 BRA `(.L_x_22) ;  /* 0x0000004400d49947 */ /* 0x002fea0003800000 */
.L_x_21:
[----:B------:R-:W-:Y:S01]  /*1a00*/  ULEA UR12, UR5, UR45, 0xb ;  /* 0x0000002d050c7291 */ /* 0x000fe2000f8e583f */
[----:B------:R-:W-:Y:S01]  /*1a10*/  WARPGROUP.ARRIVE ;  /* 0x00000000000079c5 */ /* 0x000fe20000000000 */
[----:B------:R-:W-:Y:S01]  /*1a20*/  ULEA UR13, UR5, UR4, 0xa ;  /* 0x00000004050d7291 */ /* 0x000fe2000f8e503f */
[----:B------:R-:W-:Y:S01]  /*1a30*/  UMOV UR9, 0x40000040 ;  /* 0x4000004000097882 */ /* 0x000fe20000000000 */
[----:B------:R-:W-:-:S03]  /*1a40*/  UMOV UR11, 0x40000040 ;  /* 0x40000040000b7882 */ /* 0x000fc60000000000 */
[----:B------:R-:W-:Y:S02]  /*1a50*/  UMOV UR8, UR12 ;  /* 0x0000000c00087c82 */ /* 0x000fe40008000000 */
[----:B------:R-:W-:Y:S02]  /*1a60*/  UMOV UR10, UR13 ;  /* 0x0000000d000a7c82 */ /* 0x000fe40008000000 */
[----:B------:R-:W-:Y:S01]  /*1a70*/  HGMMA.64x64x16.F32 R24, gdesc[UR8], R24, gsb0 ;  /* 0x00e00000081879f0 */ /* 0x000fe20008000818 */
[----:B------:R-:W-:Y:S02]  /*1a80*/  UIADD3 UR8, UR12, 0x2, URZ ;  /* 0x000000020c087890 */ /* 0x000fe4000fffe03f */
[----:B------:R-:W-:Y:S01]  /*1a90*/  UIADD3 UR10, UR13, 0x2, URZ ;  /* 0x000000020d0a7890 */ /* 0x000fe2000fffe03f */
[----:B------:R-:W-:Y:S01]  /*1aa0*/  UMOV UR9, 0x40000040 ;  /* 0x4000004000097882 */ /* 0x000fe20000000000 */
[----:B------:R-:W-:Y:S01]  /*1ab0*/  UMOV UR11, 0x40000040 ;  /* 0x40000040000b7882 */ /* 0x000fe20000000000 */
[----:B------:R-:W-:-:S02]  /*1ac0*/  WARPGROUP.DEPBAR.LE gsb0, 0x0 ;  /* 0x00008000000079c5 */ /* 0x000fc40000010000 */
        /* <DEDUP_REMOVED lines=46> */
[----:B------:R-:W-:Y:S01]  /*1db0*/  BPT.TRAP 0x1 ;  /* 0x000000040000795c */ /* 0x000fe20000300000 */
.L_x_23:
[----:B------:R-:W-:Y:S01]  /*1dc0*/  ULEA UR7, UR6, UR7, 0x3 ;  /* 0x0000000706077291 */ /* 0x000fe2000f8e183f */
[----:B------:R-:W-:-:S03]  /*1dd0*/  ISETP.GT.U32.AND P1, PT, R18, 0x1, PT ;  /* 0x000000011200780c */ /* 0x000fc60003f24070 */
[----:B------:R-:W-:-:S04]  /*1de0*/  UIADD3 UR7, UR7, 0x20, URZ ;  /* 0x0000002007077890 */ /* 0x000fc8000fffe03f */
[----:B------:R-:W-:-:S09]  /*1df0*/  UPRMT UR7, URZ, 0x654, UR7 ;  /* 0x000006543f077896 */ /* 0x000fd20008000007 */
[----:B------:R-:W-:Y:S01]  /*1e00*/  SYNCS.ARRIVE.TRANS64.RED.A1T0 RZ, [UR7], RZ ;  /* 0x000000ffffff79a7 */ /* 0x000fe20008100407 */
[----:B------:R-:W-:Y:S05]  /*1e10*/  @P1 BRA `(.L_x_24) ;  /* 0x0000000000041947 */ /* 0x000fea0003800000 */
[----:B------:R-:W-:Y:S01]  /*1e20*/  BPT.TRAP 0x1 ;  /* 0x000000040000795c */ /* 0x000fe20000300000 */
.L_x_24:
[----:B------:R-:W-:Y:S01]  /*1e30*/  UIADD3 UR5, UR5, 0x1, URZ ;  /* 0x0000000105057890 */ /* 0x000fe2000fffe03f */
[C---:B------:R-:W-:Y:S01]  /*1e40*/  ISETP.GT.AND P1, PT, R0.reuse, 0x1, PT ;  /* 0x000000010000780c */ /* 0x040fe20003f24270 */
[----:B------:R-:W-:Y:S01]  /*1e50*/  UIADD3 UR6, UR6, 0x1, URZ ;  /* 0x0000000106067890 */ /* 0x000fe2000fffe03f */
[----:B------:R-:W-:Y:S01]  /*1e60*/  VIADD R0, R0, 0xffffffff ;  /* 0xffffffff00007836 */ /* 0x000fe20000000000 */
[----:B------:R-:W-:Y:S02]  /*1e70*/  UISETP.NE.AND UP0, UPT, UR5, 0x4, UPT ;  /* 0x000000040500788c */ /* 0x000fe4000bf05270 */
[----:B------:R-:W-:Y:S02]  /*1e80*/  UISETP.NE.AND UP1, UPT, UR6, 0x4, UPT ;  /* 0x000000040600788c */ /* 0x000fe4000bf25270 */
[----:B------:R-:W-:Y:S02]  /*1e90*/  USEL UR7, URZ, 0x1, UP0 ;  /* 0x000000013f077887 */ /* 0x000fe40008000000 */
[----:B------:R-:W-:-:S02]  /*1ea0*/  USEL UR5, UR5, URZ, UP0 ;  /* 0x0000003f05057287 */ /* 0x000fc40008000000 */
[----:B------:R-:W-:Y:S02]  /*1eb0*/  USEL UR6, UR6, URZ, UP1 ;  /* 0x0000003f06067287 */ /* 0x000fe40008800000 */
[----:B------:R-:W-:Y:S01]  /*1ec0*/  LOP3.LUT R5, R5, UR7, RZ, 0x3c, !PT ;  /* 0x0000000705057c12 */ /* 0x000fe2000f8e3cff */
[----:B------:R-:W-:Y:S09]  /*1ed0*/  @P1 BRA `(.L_x_25) ;  /* 0xfffffff800941947 */ /* 0x000ff2000383ffff */
.L_x_18:
[----:B01----:R-:W0:Y:S02]  /*1ee0*/  LDC R0, c[0x0][0x28c] ;  /* 0x0000a300ff007b82 */ /* 0x003e240000000800 */
[----:B0-----:R-:W-:-:S13]  /*1ef0*/  ISETP.GE.AND P1, PT, R0, 0x1, PT ;  /* 0x000000010000780c */ /* 0x001fda0003f26270 */
[----:B------:R-:W-:Y:S05]  /*1f00*/  @!P1 BRA `(.L_x_26) ;  /* 0x0000000000389947 */ /* 0x000fea0003800000 */
[----:B------:R-:W-:Y:S05]  /*1f10*/  @!P0 BRA `(.L_x_27) ;  /* 0x0000000000048947 */ /* 0x000fea0003800000 */
[----:B------:R-:W-:Y:S01]  /*1f20*/  BPT.TRAP 0x1 ;  /* 0x000000040000795c */ /* 0x000fe20000300000 */
.L_x_27:
[----:B------:R-:W0:Y:S01]  /*1f30*/  S2UR UR6, SR_CgaCtaId ;  /* 0x00000000000679c3 */ /* 0x000e220000008800 */
[----:B------:R-:W-:Y:S01]  /*1f40*/  UIADD3 UR4, UR44, UR42, URZ ;  /* 0x0000002a2c047290 */ /* 0x000fe2000fffe03f */
[----:B------:R-:W-:Y:S01]  /*1f50*/  ISETP.GT.U32.AND P0, PT, R18, 0x1, PT ;  /* 0x000000011200780c */ /* 0x000fe20003f04070 */
[----:B------:R-:W-:Y:S02]  /*1f60*/  UMOV UR5, 0x400 ;  /* 0x0000040000057882 */ /* 0x000fe40000000000 */
[----:B------:R-:W-:-:S04]  /*1f70*/  USHF.L.U32 UR4, UR4, 0x3, URZ ;  /* 0x0000000304047899 */ /* 0x000fc8000800063f */
[----:B------:R-:W-:Y:S02]  /*1f80*/  ULOP3.LUT UR4, UR4, 0x18, URZ, 0xc0, !UPT ;  /* 0x0000001804047892 */ /* 0x000fe4000f8ec03f */
[----:B0-----:R-:W-:-:S04]  /*1f90*/  ULEA UR5, UR6, UR5, 0x18 ;  /* 0x0000000506057291 */ /* 0x001fc8000f8ec03f */
[----:B------:R-:W-:-:S04]  /*1fa0*/  UIADD3 UR4, UR5, 0x20, UR4 ;  /* 0x0000002005047890 */ /* 0x000fc8000fffe004 */
[----:B------:R-:W-:-:S09]  /*1fb0*/  UPRMT UR4, URZ, 0x654, UR4 ;  /* 0x000006543f047896 */ /* 0x000fd20008000004 */
[----:B------:R-:W-:Y:S01]  /*1fc0*/  SYNCS.ARRIVE.TRANS64.RED.A1T0 RZ, [UR4], RZ ;  /* 0x000000ffffff79a7 */ /* 0x000fe20008100404 */
[----:B------:R-:W-:Y:S05]  /*1fd0*/  @P0 BRA `(.L_x_26) ;  /* 0x0000000000040947 */ /* 0x000fea0003800000 */
[----:B------:R-:W-:Y:S01]  /*1fe0*/  BPT.TRAP 0x1 ;  /* 0x000000040000795c */ /* 0x000fe20000300000 */
.L_x_26:
[----:B------:R-:W-:Y:S01]  /*1ff0*/  IMAD.SHL.U32 R3, R68, 0x40, RZ ;  /* 0x0000004044037824 */ /* 0x000fe200078e00ff */
[----:B------:R-:W-:Y:S01]  /*2000*/  ULDC UR6, c[0x0][0x288] ;  /* 0x0000a20000067ab9 */ /* 0x000fe20000000800 */
[----:B------:R-:W-:Y:S01]  /*2010*/  SHF.R.S32.HI R13, RZ, 0x1f, R67 ;  /* 0x0000001fff0d7819 */ /* 0x000fe20000011443 */
[----:B------:R-:W-:Y:S01]  /*2020*/  IMAD.SHL.U32 R6, R69, 0x80, RZ ;  /* 0x0000008045067824 */ /* 0x000fe200078e00ff */
[----:B------:R-:W-:Y:S01]  /*2030*/  ULDC.64 UR4, c[0x0][0x5d0] ;  /* 0x0001740000047ab9 */ /* 0x000fe20000000a00 */
[----:B------:R-:W-:Y:S01]  /*2040*/  LOP3.LUT R10, R3, 0x6, R61, 0xf8, !PT ;  /* 0x00000006030a7812 */ /* 0x000fe200078ef83d */
[----:B------:R-:W-:Y:S01]  /*2050*/  IMAD.WIDE R68, R69, 0x80, R22 ;  /* 0x0000008045447825 */ /* 0x000fe200078e0216 */
[----:B------:R-:W-:Y:S01]  /*2060*/  ISETP.GE.AND P0, PT, R3, UR6, PT ;  /* 0x0000000603007c0c */ /* 0x000fe2000bf06270 */
[----:B------:R-:W-:Y:S01]  /*2070*/  ULDC UR6, c[0x0][0x284] ;  /* 0x0000a10000067ab9 */ /* 0x000fe20000000800 */
[----:B------:R-:W-:Y:S01]  /*2080*/  SHF.R.S32.HI R11, RZ, 0x1f, R10 ;  /* 0x0000001fff0b7819 */ /* 0x000fe2000001140a */
[----:B------:R-:W-:Y:S01]  /*2090*/  IMAD R0, R13, UR4, RZ ;  /* 0x000000040d007c24 */ /* 0x000fe2000f8e02ff */
[----:B------:R-:W-:-:S03]  /*20a0*/  ISETP.GE.OR P0, PT, R6, UR6, P0 ;  /* 0x0000000606007c0c */ /* 0x000fc60008706670 */
[C---:B------:R-:W-:Y:S02]  /*20b0*/  IMAD R7, R67.reuse, UR5, R0 ;  /* 0x0000000543077c24 */ /* 0x040fe4000f8e0200 */
[----:B------:R-:W-:Y:S01]  /*20c0*/  IMAD.WIDE.U32 R4, R67, UR4, R10 ;  /* 0x0000000443047c25 */ /* 0x000fe2000f8e000a */
[----:B------:R-:W-:-:S03]  /*20d0*/  ULDC.64 UR4, c[0x0][0x5c8] ;  /* 0x0001720000047ab9 */ /* 0x000fc60000000a00 */
[----:B------:R-:W-:Y:S02]  /*20e0*/  IMAD R9, R69, UR4, RZ ;  /* 0x0000000445097c24 */ /* 0x000fe4000f8e02ff */
[----:B------:R-:W-:Y:S02]  /*20f0*/  IMAD.IADD R5, R5, 0x1, R7 ;  /* 0x0000000105057824 */ /* 0x000fe400078e0207 */
[C---:B------:R-:W-:Y:S02]  /*2100*/  IMAD R9, R68.reuse, UR5, R9 ;  /* 0x0000000544097c24 */ /* 0x040fe4000f8e0209 */
[----:B------:R-:W-:-:S04]  /*2110*/  IMAD.WIDE.U32 R70, R68, UR4, R4 ;  /* 0x0000000444467c25 */ /* 0x000fc8000f8e0004 */
[----:B------:R-:W-:Y:S01]  /*2120*/  IMAD.MOV.U32 R0, RZ, RZ, -0x1 ;  /* 0xffffffffff007424 */ /* 0x000fe200078e00ff */
[----:B------:R-:W-:Y:S06]  /*2130*/  @P0 BRA `(.L_x_28) ;  /* 0x00000020009c0947 */ /* 0x000fec0003800000 */
[----:B-----5:R-:W-:Y:S01]  /*2140*/  FSETP.NEU.AND P0, PT, R56, RZ, PT ;  /* 0x000000ff3800720b */ /* 0x020fe20003f0d000 */
[----:B------:R-:W-:Y:S01]  /*2150*/  IMAD.IADD R4, R60, 0x1, -R3 ;  /* 0x000000013c047824 */ /* 0x000fe200078e0a03 */
[----:B------:R-:W-:Y:S01]  /*2160*/  BSSY B0, `(.L_x_28) ;  /* 0x0000224000007945 */ /* 0x000fe20003800000 */
[----:B------:R-:W-:Y:S02]  /*2170*/  IMAD.IADD R3, R65, 0x1, -R6 ;  /* 0x0000000141037824 */ /* 0x000fe400078e0a06 */
[----:B------:R-:W-:Y:S01]  /*2180*/  IMAD.IADD R81, R71, 0x1, R9 ;  /* 0x0000000147517824 */ /* 0x000fe200078e0209 */
[----:B------:R-:W-:-:S04]  /*2190*/  ISETP.GT.AND P2, PT, R4, RZ, PT ;  /* 0x000000ff0400720c */ /* 0x000fc80003f44270 */
[----:B------:R-:W-:-:S03]  /*21a0*/  ISETP.GT.AND P1, PT, R3, RZ, P2 ;  /* 0x000000ff0300720c */ /* 0x000fc60001724270 */
[----:B------:R-:W-:Y:S10]  /*21b0*/  @!P0 BRA `(.L_x_29) ;  /* 0x0000001400e88947 */ /* 0x000ff40003800000 */
[----:B------:R-:W0:Y:S01]  /*21c0*/  LDC.64 R74, c[0x0][0x5b8] ;  /* 0x00016e00ff4a7b82 */ /* 0x000e220000000a00 */
[----:B------:R-:W-:-:S07]  /*21d0*/  ULDC.64 UR4, c[0x0][0x5c0] ;  /* 0x0001700000047ab9 */ /* 0x000fce0000000a00 */
[----:B------:R-:W1:Y:S08]  /*21e0*/  LDC.64 R76, c[0x0][0x5b0] ;  /* 0x00016c00ff4c7b82 */ /* 0x000e700000000a00 */
[----:B------:R-:W2:Y:S01]  /*21f0*/  LDC.64 R78, c[0x0][0x5a8] ;  /* 0x00016a00ff4e7b82 */ /* 0x000ea20000000a00 */
[-C--:B0-----:R-:W-:Y:S02]  /*2200*/  IMAD R6, R13, R74.reuse, RZ ;  /* 0x0000004a0d067224 */ /* 0x081fe400078e02ff */
[----:B------:R-:W-:-:S04]  /*2210*/  IMAD.WIDE.U32 R72, R67, R74, R10 ;  /* 0x0000004a43487225 */ /* 0x000fc800078e000a */
[----:B------:R-:W-:Y:S02]  /*2220*/  IMAD R71, R67, R75, R6 ;  /* 0x0000004b43477224 */ /* 0x000fe400078e0206 */
[-C--:B-1----:R-:W-:Y:S02]  /*2230*/  IMAD R5, R69, R76.reuse, RZ ;  /* 0x0000004c45057224 */ /* 0x082fe400078e02ff */
[----:B------:R-:W-:Y:S02]  /*2240*/  IMAD.IADD R13, R73, 0x1, R71 ;  /* 0x00000001490d7824 */ /* 0x000fe400078e0247 */
[----:B------:R-:W-:Y:S02]  /*2250*/  IMAD.MOV.U32 R12, RZ, RZ, R72 ;  /* 0x000000ffff0c7224 */ /* 0x000fe400078e0048 */
[C---:B------:R-:W-:Y:S02]  /*2260*/  IMAD R75, R68.reuse, R77, R5 ;  /* 0x0000004d444b7224 */ /* 0x040fe400078e0205 */
[----:B------:R-:W-:-:S04]  /*2270*/  IMAD.WIDE.U32 R6, R68, R76, R12 ;  /* 0x0000004c44067225 */ /* 0x000fc800078e000c */
[----:B------:R-:W-:Y:S01]  /*2280*/  IMAD.IADD R5, R7, 0x1, R75 ;  /* 0x0000000107057824 */ /* 0x000fe200078e024b */
[----:B--2---:R-:W-:-:S04]  /*2290*/  LEA R14, P0, R6, R78, 0x1 ;  /* 0x0000004e060e7211 */ /* 0x004fc800078008ff */
[----:B------:R-:W-:-:S05]  /*22a0*/  LEA.HI.X R15, R6, R79, R5, 0x1, P0 ;  /* 0x0000004f060f7211 */ /* 0x000fca00000f0c05 */
[----:B------:R0:W2:Y:S01]  /*22b0*/  @P1 LDG.E.LTC128B.U16 R5, desc[UR36][R14.64] ;  /* 0x000000240e051981 */ /* 0x0000a2000c1e1520 */
[----:B------:R-:W-:Y:S01]  /*22c0*/  LEA R8, P0, R70, UR4, 0x1 ;  /* 0x0000000446087c11 */ /* 0x000fe2000f8008ff */
[----:B------:R-:W-:Y:S01]  /*22d0*/  IMAD.WIDE.U32 R6, R68, R76, R10 ;  /* 0x0000004c44067225 */ /* 0x000fe200078e000a */
[----:B------:R-:W-:Y:S03]  /*22e0*/  BSSY B1, `(.L_x_30) ;  /* 0x0000012000017945 */ /* 0x000fe60003800000 */
[----:B------:R-:W-:Y:S02]  /*22f0*/  IMAD.IADD R7, R75, 0x1, R7 ;  /* 0x000000014b077824 */ /* 0x000fe400078e0207 */
[----:B------:R-:W-:Y:S01]  /*2300*/  IMAD.WIDE.U32 R20, R67, R74, R6 ;  /* 0x0000004a43147225 */ /* 0x000fe200078e0006 */
[----:B0-----:R-:W-:-:S03]  /*2310*/  SHF.L.U64.HI R15, R76, 0x3, R77 ;  /* 0x000000034c0f7819 */ /* 0x001fc6000001024d */
[----:B------:R-:W-:Y:S01]  /*2320*/  IMAD.IADD R7, R71, 0x1, R21 ;  /* 0x0000000147077824 */ /* 0x000fe200078e0215 */
[----:B------:R-:W-:Y:S01]  /*2330*/  LEA R6, P4, R20, R78, 0x1 ;  /* 0x0000004e14067211 */ /* 0x000fe200078808ff */
[----:B------:R-:W-:-:S03]  /*2340*/  IMAD.SHL.U32 R14, R76, 0x8, RZ ;  /* 0x000000084c0e7824 */ /* 0x000fc600078e00ff */
[----:B------:R-:W-:Y:S01]  /*2350*/  LEA.HI.X R7, R20, R79, R7, 0x1, P4 ;  /* 0x0000004f14077211 */ /* 0x000fe200020f0c07 */
[----:B--2---:R-:W-:-:S05]  /*2360*/  HADD2.F32 R9, -RZ, R5.H0_H0 ;  /* 0x20000005ff097230 */ /* 0x004fca0000004100 */
[----:B------:R-:W-:-:S04]  /*2370*/  FMUL R9, R9, R56 ;  /* 0x0000003809097220 */ /* 0x000fc80000400000 */
[----:B------:R-:W-:Y:S01]  /*2380*/  FFMA R24, R24, R19, R9 ;  /* 0x0000001318187223 */ /* 0x000fe20000000009 */
[----:B------:R-:W-:Y:S02]  /*2390*/  LEA.HI.X R9, R70, UR5, R81, 0x1, P0 ;  /* 0x0000000546097c11 */ /* 0x000fe400080f0c51 */
[----:B------:R-:W-:Y:S02]  /*23a0*/  ISETP.GT.AND P0, PT, R4, 0x1, PT ;  /* 0x000000010400780c */ /* 0x000fe40003f04270 */
[----:B------:R-:W-:Y:S02]  /*23b0*/  F2FP.F16.F32.PACK_AB R24, RZ, R24 ;  /* 0x00000018ff18723e */ /* 0x000fe400000000ff */
[----:B------:R-:W-:-:S03]  /*23c0*/  ISETP.GT.AND P3, PT, R3, RZ, P0 ;  /* 0x000000ff0300720c */ /* 0x000fc60000764270 */
[----:B------:R0:W-:Y:S10]  /*23d0*/  @P1 STG.E.U16 desc[UR36][R8.64], R24 ;  /* 0x0000001808001986 */ /* 0x0001f4000c101524 */
[----:B------:R-:W-:Y:S05]  /*23e0*/  @!P3 BRA `(.L_x_31) ;  /* 0x000000000004b947 */ /* 0x000fea0003800000 */
[----:B------:R1:W5:Y:S02]  /*23f0*/  LDG.E.LTC128B.U16 R5, desc[UR36][R6.64+0x2] ;  /* 0x0000022406057981 */ /* 0x000364000c1e1520 */
.L_x_31:
[----:B------:R-:W-:Y:S05]  /*2400*/  BSYNC B1 ;  /* 0x0000000000017941 */ /* 0x000fea0003800000 */
.L_x_30:
[----:B-----5:R-:W-:Y:S01]  /*2410*/  HADD2.F32 R69, -RZ, R5.H0_H0 ;  /* 0x20000005ff457230 */ /* 0x020fe20000004100 */
[----:B------:R-:W-:Y:S01]  /*2420*/  ISETP.GT.AND P2, PT, R3, 0x8, P2 ;  /* 0x000000080300780c */ /* 0x000fe20001744270 */
[----:B------:R-:W-:Y:S01]  /*2430*/  IMAD.WIDE.U32 R20, R68, R76, R14 ;  /* 0x0000004c44147225 */ /* 0x000fe200078e000e */
[----:B0-----:R-:W-:-:S03]  /*2440*/  PRMT R24, R5, 0x7610, R24 ;  /* 0x0000761005187816 */ /* 0x001fc60000000018 */
[----:B------:R-:W-:Y:S01]  /*2450*/  FMUL R12, R69, R56 ;  /* 0x00000038450c7220 */ /* 0x000fe20000400000 */
[----:B------:R-:W-:Y:S01]  /*2460*/  IMAD.IADD R75, R75, 0x1, R21 ;  /* 0x000000014b4b7824 */ /* 0x000fe200078e0215 */
[----:B------:R-:W-:Y:S02]  /*2470*/  IADD3 R72, P1, R72, R20, RZ ;  /* 0x0000001448487210 */ /* 0x000fe40007f3e0ff */
[----:B------:R-:W-:-:S03]  /*2480*/  FFMA R12, R25, R19, R12 ;  /* 0x00000013190c7223 */ /* 0x000fc6000000000c */
[----:B------:R-:W-:Y:S01]  /*2490*/  IMAD.X R13, R75, 0x1, R13, P1 ;  /* 0x000000014b0d7824 */ /* 0x000fe200008e060d */
[C---:B------:R-:W-:Y:S02]  /*24a0*/  LEA R14, P1, R72.reuse, R78, 0x1 ;  /* 0x0000004e480e7211 */ /* 0x040fe400078208ff */
[----:B------:R-:W-:Y:S02]  /*24b0*/  F2FP.F16.F32.PACK_AB R12, RZ, R12 ;  /* 0x0000000cff0c723e */ /* 0x000fe400000000ff */
[----:B------:R-:W-:Y:S02]  /*24c0*/  LEA.HI.X R15, R72, R79, R13, 0x1, P1 ;  /* 0x0000004f480f7211 */ /* 0x000fe400008f0c0d */
[----:B------:R-:W-:-:S05]  /*24d0*/  PRMT R21, R12, 0x7610, R21 ;  /* 0x000076100c157816 */ /* 0x000fca0000000015 */
[----:B------:R0:W-:Y:S04]  /*24e0*/  @P3 STG.E.U16 desc[UR36][R8.64+0x2], R21 ;  /* 0x0000021508003986 */ /* 0x0001e8000c101524 */
[----:B------:R-:W2:Y:S01]  /*24f0*/  @P2 LDG.E.LTC128B.U16 R24, desc[UR36][R14.64] ;  /* 0x000000240e182981 */ /* 0x000ea2000c1e1520 */
[----:B------:R-:W-:Y:S01]  /*2500*/  IADD3 R20, P1, R10, R20, RZ ;  /* 0x000000140a147210 */ /* 0x000fe20007f3e0ff */
[----:B------:R-:W-:Y:S01]  /*2510*/  BSSY B1, `(.L_x_32) ;  /* 0x0000011000017945 */ /* 0x000fe20003800000 */
[----:B------:R-:W-:Y:S02]  /*2520*/  SHF.L.U64.HI R13, R57, 0x1, R58 ;  /* 0x00000001390d7819 */ /* 0x000fe4000001023a */
[----:B------:R-:W-:Y:S01]  /*2530*/  ISETP.GT.AND P0, PT, R3, 0x8, P0 ;  /* 0x000000080300780c */ /* 0x000fe20000704270 */
[----:B0-----:R-:W-:Y:S01]  /*2540*/  IMAD.X R21, R11, 0x1, R75, P1 ;  /* 0x000000010b157824 */ /* 0x001fe200008e064b */
[----:B------:R-:W-:Y:S01]  /*2550*/  LEA R12, P1, R57, R8, 0x1 ;  /* 0x00000008390c7211 */ /* 0x000fe200078208ff */
[----:B------:R-:W-:-:S04]  /*2560*/  IMAD.WIDE.U32 R20, R67, R74, R20 ;  /* 0x0000004a43147225 */ /* 0x000fc800078e0014 */
[----:B------:R-:W-:Y:S01]  /*2570*/  IMAD.X R13, R13, 0x1, R9, P1 ;  /* 0x000000010d0d7824 */ /* 0x000fe200008e0609 */
[----:B------:R-:W-:Y:S01]  /*2580*/  LEA R10, P3, R20, R78, 0x1 ;  /* 0x0000004e140a7211 */ /* 0x000fe200078608ff */
[----:B------:R-:W-:-:S05]  /*2590*/  IMAD.IADD R11, R71, 0x1, R21 ;  /* 0x00000001470b7824 */ /* 0x000fca00078e0215 */
[----:B------:R-:W-:Y:S01]  /*25a0*/  LEA.HI.X R11, R20, R79, R11, 0x1, P3 ;  /* 0x0000004f140b7211 */ /* 0x000fe200018f0c0b */
[----:B--2---:R-:W-:-:S05]  /*25b0*/  HADD2.F32 R5, -RZ, R24.H0_H0 ;  /* 0x20000018ff057230 */ /* 0x004fca0000004100 */
[----:B------:R-:W-:-:S04]  /*25c0*/  FMUL R5, R5, R56 ;  /* 0x0000003805057220 */ /* 0x000fc80000400000 */
[----:B------:R-:W-:-:S05]  /*25d0*/  FFMA R5, R26, R19, R5 ;  /* 0x000000131a057223 */ /* 0x000fca0000000005 */
[----:B------:R-:W-:-:S05]  /*25e0*/  F2FP.F16.F32.PACK_AB R5, RZ, R5 ;  /* 0x00000005ff05723e */ /* 0x000fca00000000ff */
[----:B------:R0:W-:Y:S01]  /*25f0*/  @P2 STG.E.U16 desc[UR36][R12.64], R5 ;  /* 0x000000050c002986 */ /* 0x0001e2000c101524 */
[----:B------:R-:W-:Y:S05]  /*2600*/  @!P0 BRA `(.L_x_33) ;  /* 0x0000000000048947 */ /* 0x000fea0003800000 */
[----:B------:R2:W5:Y:S02]  /*2610*/  LDG.E.LTC128B.U16 R24, desc[UR36][R10.64+0x2] ;  /* 0x000002240a187981 */ /* 0x000564000c1e1520 */
.L_x_33:
[----:B------:R-:W-:Y:S05]  /*2620*/  BSYNC B1 ;  /* 0x0000000000017941 */ /* 0x000fea0003800000 */
.L_x_32:
[----:B0----5:R-:W-:Y:S01]  /*2630*/  HADD2.F32 R5, -RZ, R24.H0_H0 ;  /* 0x20000018ff057230 */ /* 0x021fe20000004100 */
[----:B------:R-:W-:Y:S01]  /*2640*/  ISETP.GT.AND P1, PT, R4, 0x8, PT ;  /* 0x000000080400780c */ /* 0x000fe20003f24270 */
[----:B------:R-:W-:Y:S03]  /*2650*/  BSSY B1, `(.L_x_34) ;  /* 0x0000008000017945 */ /* 0x000fe60003800000 */
[----:B------:R-:W-:Y:S01]  /*2660*/  FMUL R14, R5, R56 ;  /* 0x00000038050e7220 */ /* 0x000fe20000400000 */
[----:B------:R-:W-:-:S03]  /*2670*/  ISETP.GT.AND P2, PT, R3, RZ, P1 ;  /* 0x000000ff0300720c */ /* 0x000fc60000f44270 */
[----:B------:R-:W-:-:S05]  /*2680*/  FFMA R14, R27, R19, R14 ;  /* 0x000000131b0e7223 */ /* 0x000fca000000000e */
[----:B------:R-:W-:-:S05]  /*2690*/  F2FP.F16.F32.PACK_AB R14, RZ, R14 ;  /* 0x0000000eff0e723e */ /* 0x000fca00000000ff */
[----:B------:R0:W-:Y:S01]  /*26a0*/  @P0 STG.E.U16 desc[UR36][R12.64+0x2], R14 ;  /* 0x0000020e0c000986 */ /* 0x0001e2000c101524 */
[----:B------:R-:W-:Y:S05]  /*26b0*/  @!P2 BRA `(.L_x_35) ;  /* 0x000000000004a947 */ /* 0x000fea0003800000 */
[----:B------:R3:W5:Y:S02]  /*26c0*/  LDG.E.LTC128B.U16 R24, desc[UR36][R6.64+0x10] ;  /* 0x0000102406187981 */ /* 0x000764000c1e1520 */
.L_x_35:
[----:B------:R-:W-:Y:S05]  /*26d0*/  BSYNC B1 ;  /* 0x0000000000017941 */ /* 0x000fea0003800000 */
.L_x_34:
[----:B-----5:R-:W-:Y:S01]  /*26e0*/  HADD2.F32 R5, -RZ, R24.H0_H0 ;  /* 0x20000018ff057230 */ /* 0x020fe20000004100 */
        /* <DEDUP_REMOVED lines=9> */
.L_x_37:
[----:B------:R-:W-:Y:S05]  /*2780*/  BSYNC B1 ;  /* 0x0000000000017941 */ /* 0x000fea0003800000 */
.L_x_36:
[----:B----45:R-:W-:Y:S01]  /*2790*/  HADD2.F32 R5, -RZ, R24.H0_H0 ;  /* 0x20000018ff057230 */ /* 0x030fe20000004100 */
[----:B------:R-:W-:Y:S01]  /*27a0*/  ISETP.GT.AND P1, PT, R3, 0x8, P1 ;  /* 0x000000080300780c */ /* 0x000fe20000f24270 */
[----:B------:R-:W-:Y:S03]  /*27b0*/  BSSY B1, `(.L_x_38) ;  /* 0x0000007000017945 */ /* 0x000fe60003800000 */
[----:B0-----:R-:W-:-:S04]  /*27c0*/  FMUL R14, R5, R56 ;  /* 0x00000038050e7220 */ /* 0x001fc80000400000 */
[----:B------:R-:W-:-:S05]  /*27d0*/  FFMA R14, R29, R19, R14 ;  /* 0x000000131d0e7223 */ /* 0x000fca000000000e */
[----:B------:R-:W-:-:S05]  /*27e0*/  F2FP.F16.F32.PACK_AB R14, RZ, R14 ;  /* 0x0000000eff0e723e */ /* 0x000fca00000000ff */
[----:B------:R0:W-:Y:S01]  /*27f0*/  @P3 STG.E.U16 desc[UR36][R8.64+0x12], R14 ;  /* 0x0000120e08003986 */ /* 0x0001e2000c101524 */
[----:B------:R-:W-:Y:S05]  /*2800*/  @!P1 BRA `(.L_x_39) ;  /* 0x0000000000049947 */ /* 0x000fea0003800000 */
[----:B------:R4:W5:Y:S02]  /*2810*/  LDG.E.LTC128B.U16 R24, desc[UR36][R10.64+0x10] ;  /* 0x000010240a187981 */ /* 0x000964000c1e1520 */
.L_x_39:
[----:B------:R-:W-:Y:S05]  /*2820*/  BSYNC B1 ;  /* 0x0000000000017941 */ /* 0x000fea0003800000 */
.L_x_38:
[----:B-----5:R-:W-:Y:S01]  /*2830*/  HADD2.F32 R5, -RZ, R24.H0_H0 ;  /* 0x20000018ff057230 */ /* 0x020fe20000004100 */
[----:B------:R-:W-:Y:S01]  /*2840*/  ISETP.GT.AND P0, PT, R3, 0x8, P0 ;  /* 0x000000080300780c */ /* 0x000fe20000704270 */
[----:B------:R-:W-:Y:S03]  /*2850*/  BSSY B1, `(.L_x_40) ;  /* 0x0000007000017945 */ /* 0x000fe60003800000 */
[----:B------:R-:W-:-:S04]  /*2860*/  FMUL R5, R5, R56 ;  /* 0x0000003805057220 */ /* 0x000fc80000400000 */
[----:B------:R-:W-:-:S05]  /*2870*/  FFMA R5, R30, R19, R5 ;  /* 0x000000131e057223 */ /* 0x000fca0000000005 */
[----:B------:R-:W-:-:S05]  /*2880*/  F2FP.F16.F32.PACK_AB R5, RZ, R5 ;  /* 0x00000005ff05723e */ /* 0x000fca00000000ff */
[----:B------:R0:W-:Y:S01]  /*2890*/  @P1 STG.E.U16 desc[UR36][R12.64+0x10], R5 ;  /* 0x000010050c001986 */ /* 0x0001e2000c101524 */
[----:B------:R-:W-:Y:S05]  /*28a0*/  @!P0 BRA `(.L_x_41) ;  /* 0x0000000000048947 */ /* 0x000fea0003800000 */
[----:B------:R0:W5:Y:S02]  /*28b0*/  LDG.E.LTC128B.U16 R24, desc[UR36][R10.64+0x12] ;  /* 0x000012240a187981 */ /* 0x000164000c1e1520 */
.L_x_41:
[----:B------:R-:W-:Y:S05]  /*28c0*/  BSYNC B1 ;  /* 0x0000000000017941 */ /* 0x000fea0003800000 */
.L_x_40:
        /* <DEDUP_REMOVED lines=10> */
.L_x_43:
[----:B------:R-:W-:Y:S05]  /*2970*/  BSYNC B1 ;  /* 0x0000000000017941 */ /* 0x000fea0003800000 */
.L_x_42:
        /* <DEDUP_REMOVED lines=10> */
.L_x_45:
[----:B------:R-:W-:Y:S05]  /*2a20*/  BSYNC B1 ;  /* 0x0000000000017941 */ /* 0x000fea0003800000 */
.L_x_44:
[----:B0----5:R-:W-:Y:S01]  /*2a30*/  HADD2.F32 R5, -RZ, R24.H0_H0 ;  /* 0x20000018ff057230 */ /* 0x021fe20000004100 */
        /* <DEDUP_REMOVED lines=8> */
.L_x_47:
[----:B------:R-:W-:Y:S05]  /*2ac0*/  BSYNC B1 ;  /* 0x0000000000017941 */ /* 0x000fea0003800000 */
.L_x_46:
        /* <DEDUP_REMOVED lines=9> */
.L_x_49:
[----:B------:R-:W-:Y:S05]  /*2b60*/  BSYNC B1 ;  /* 0x0000000000017941 */ /* 0x000fea0003800000 */
.L_x_48:
        /* <DEDUP_REMOVED lines=10> */
.L_x_51:
[----:B------:R-:W-:Y:S05]  /*2c10*/  BSYNC B1 ;  /* 0x0000000000017941 */ /* 0x000fea0003800000 */
.L_x_50:
        /* <DEDUP_REMOVED lines=10> */
.L_x_53:
[----:B------:R-:W-:Y:S05]  /*2cc0*/  BSYNC B1 ;  /* 0x0000000000017941 */ /* 0x000fea0003800000 */
.L_x_52:
        /* <DEDUP_REMOVED lines=9> */
.L_x_55:
[----:B------:R-:W-:Y:S05]  /*2d60*/  BSYNC B1 ;  /* 0x0000000000017941 */ /* 0x000fea0003800000 */
.L_x_54:
        /* <DEDUP_REMOVED lines=9> */
.L_x_57:
[----:B------:R-:W-:Y:S05]  /*2e00*/  BSYNC B1 ;  /* 0x0000000000017941 */ /* 0x000fea0003800000 */
.L_x_56:
        /* <DEDUP_REMOVED lines=10> */
.L_x_59:
[----:B------:R-:W-:Y:S05]  /*2eb0*/  BSYNC B1 ;  /* 0x0000000000017941 */ /* 0x000fea0003800000 */
.L_x_58:
        /* <DEDUP_REMOVED lines=10> */
.L_x_61:
[----:B------:R-:W-:Y:S05]  /*2f60*/  BSYNC B1 ;  /* 0x0000000000017941 */ /* 0x000fea0003800000 */
.L_x_60:
        /* <DEDUP_REMOVED lines=9> */
.L_x_63:
[----:B------:R-:W-:Y:S05]  /*3000*/  BSYNC B1 ;  /* 0x0000000000017941 */ /* 0x000fea0003800000 */
.L_x_62:
        /* <DEDUP_REMOVED lines=9> */
.L_x_65:
[----:B------:R-:W-:Y:S05]  /*30a0*/  BSYNC B1 ;  /* 0x0000000000017941 */ /* 0x000fea0003800000 */
.L_x_64:
        /* <DEDUP_REMOVED lines=10> */
.L_x_67:
[----:B------:R-:W-:Y:S05]  /*3150*/  BSYNC B1 ;  /* 0x0000000000017941 */ /* 0x000fea0003800000 */
.L_x_66:
        /* <DEDUP_REMOVED lines=10> */
.L_x_69:
[----:B------:R-:W-:Y:S05]  /*3200*/  BSYNC B1 ;  /* 0x0000000000017941 */ /* 0x000fea0003800000 */
.L_x_68:
        /* <DEDUP_REMOVED lines=9> */
.L_x_71:
[----:B------:R-:W-:Y:S05]  /*32a0*/  BSYNC B1 ;  /* 0x0000000000017941 */ /* 0x000fea0003800000 */
.L_x_70:
        /* <DEDUP_REMOVED lines=9> */
.L_x_73:
[----:B------:R-:W-:Y:S05]  /*3340*/  BSYNC B1 ;  /* 0x0000000000017941 */ /* 0x000fea0003800000 */
.L_x_72:
        /* <DEDUP_REMOVED lines=10> */
.L_x_75:
[----:B------:R-:W-:Y:S05]  /*33f0*/  BSYNC B1 ;  /* 0x0000000000017941 */ /* 0x000fea0003800000 */
.L_x_74:
        /* <DEDUP_REMOVED lines=10> */
.L_x_77:
[----:B------:R-:W-:Y:S05]  /*34a0*/  BSYNC B1 ;  /* 0x0000000000017941 */ /* 0x000fea0003800000 */
.L_x_76:
        /* <DEDUP_REMOVED lines=9> */
.L_x_79:
[----:B------:R-:W-:Y:S05]  /*3540*/  BSYNC B1 ;  /* 0x0000000000017941 */ /* 0x000fea0003800000 */
.L_x_78:
        /* <DEDUP_REMOVED lines=9> */
.L_x_81:
[----:B------:R-:W-:Y:S05]  /*35e0*/  BSYNC B1 ;  /* 0x0000000000017941 */ /* 0x000fea0003800000 */
.L_x_80:
        /* <DEDUP_REMOVED lines=10> */
.L_x_83:
[----:B------:R-:W-:Y:S05]  /*3690*/  BSYNC B1 ;  /* 0x0000000000017941 */ /* 0x000fea0003800000 */
.L_x_82:
[----:B-----5:R-:W-:Y:S01]  /*36a0*/  HADD2.F32 R5, -RZ, R24.H0_H0 ;  /* 0x20000018ff057230 */ /* 0x020fe20000004100 */
[----:B------:R-:W-:Y:S01]  /*36b0*/  ISETP.GT.AND P0, PT, R4, 0x39, PT ;  /* 0x000000390400780c */ /* 0x000fe20003f04270 */
[----:B------:R-:W-:Y:S01]  /*36c0*/  @P2 IMAD.MOV.U32 R4, RZ, RZ, R8 ;  /* 0x000000ffff042224 */ /* 0x000fe200078e0008 */
[----:B------:R-:W-:Y:S02]  /*36d0*/  BSSY B1, `(.L_x_84) ;  /* 0x000000a000017945 */ /* 0x000fe40003800000 */
[----:B------:R-:W-:Y:S01]  /*36e0*/  FMUL R5, R5, R56 ;  /* 0x0000003805057220 */ /* 0x000fe20000400000 */
[----:B------:R-:W-:-:S03]  /*36f0*/  ISETP.GT.AND P3, PT, R3, RZ, P0 ;  /* 0x000000ff0300720c */ /* 0x000fc60000764270 */
[----:B------:R-:W-:-:S05]  /*3700*/  FFMA R5, R52, R19, R5 ;  /* 0x0000001334057223 */ /* 0x000fca0000000005 */
[----:B------:R-:W-:-:S04]  /*3710*/  F2FP.F16.F32.PACK_AB R5, RZ, R5 ;  /* 0x00000005ff05723e */ /* 0x000fc800000000ff */
[----:B0-----:R-:W-:Y:S01]  /*3720*/  PRMT R14, R5, 0x7610, R14 ;  /* 0x00007610050e7816 */ /* 0x001fe2000000000e */
[----:B------:R-:W-:-:S05]  /*3730*/  @P2 IMAD.MOV.U32 R5, RZ, RZ, R9 ;  /* 0x000000ffff052224 */ /* 0x000fca00078e0009 */
[----:B------:R0:W-:Y:S01]  /*3740*/  @P2 STG.E.U16 desc[UR36][R4.64+0x70], R14 ;  /* 0x0000700e04002986 */ /* 0x0001e2000c101524 */
[----:B------:R-:W-:Y:S05]  /*3750*/  @!P3 BRA `(.L_x_85) ;  /* 0x000000000004b947 */ /* 0x000fea0003800000 */
[----:B------:R0:W5:Y:S02]  /*3760*/  LDG.E.LTC128B.U16 R24, desc[UR36][R6.64+0x72] ;  /* 0x0000722406187981 */ /* 0x000164000c1e1520 */
.L_x_85:
[----:B------:R-:W-:Y:S05]  /*3770*/  BSYNC B1 ;  /* 0x0000000000017941 */ /* 0x000fea0003800000 */
.L_x_84:
        /* <DEDUP_REMOVED lines=9> */
.L_x_87:
[----:B------:R-:W-:Y:S05]  /*3810*/  BSYNC B1 ;  /* 0x0000000000017941 */ /* 0x000fea0003800000 */
.L_x_86:
[----:B-----5:R-:W-:Y:S01]  /*3820*/  HADD2.F32 R5, -RZ, R24.H0_H0 ;  /* 0x20000018ff057230 */ /* 0x020fe20000004100 */
[----:B------:R-:W-:Y:S01]  /*3830*/  ISETP.GT.AND P0, PT, R3, 0x8, P0 ;  /* 0x000000080300780c */ /* 0x000fe20000704270 */
[----:B0-----:R-:W-:Y:S01]  /*3840*/  @P1 IMAD.MOV.U32 R4, RZ, RZ, R12 ;  /* 0x000000ffff041224 */ /* 0x001fe200078e000c */
[----:B------:R-:W-:Y:S02]  /*3850*/  BSSY B1, `(.L_x_88) ;  /* 0x0000009000017945 */ /* 0x000fe40003800000 */
[----:B------:R-:W-:-:S04]  /*3860*/  FMUL R5, R5, R56 ;  /* 0x0000003805057220 */ /* 0x000fc80000400000 */
[----:B------:R-:W-:-:S05]  /*3870*/  FFMA R5, R54, R19, R5 ;  /* 0x0000001336057223 */ /* 0x000fca0000000005 */
[----:B------:R-:W-:-:S04]  /*3880*/  F2FP.F16.F32.PACK_AB R5, RZ, R5 ;  /* 0x00000005ff05723e */ /* 0x000fc800000000ff */
[----:B-1-3--:R-:W-:Y:S01]  /*3890*/  PRMT R6, R5, 0x7610, R6 ;  /* 0x0000761005067816 */ /* 0x00afe20000000006 */
[----:B------:R-:W-:-:S05]  /*38a0*/  @P1 IMAD.MOV.U32 R5, RZ, RZ, R13 ;  /* 0x000000ffff051224 */ /* 0x000fca00078e000d */
[----:B------:R0:W-:Y:S01]  /*38b0*/  @P1 STG.E.U16 desc[UR36][R4.64+0x70], R6 ;  /* 0x0000700604001986 */ /* 0x0001e2000c101524 */
[----:B------:R-:W-:Y:S05]  /*38c0*/  @!P0 BRA `(.L_x_89) ;  /* 0x0000000000048947 */ /* 0x000fea0003800000 */
[----:B------:R1:W5:Y:S02]  /*38d0*/  LDG.E.LTC128B.U16 R24, desc[UR36][R10.64+0x72] ;  /* 0x000072240a187981 */ /* 0x000364000c1e1520 */
.L_x_89:
[----:B------:R-:W-:Y:S05]  /*38e0*/  BSYNC B1 ;  /* 0x0000000000017941 */ /* 0x000fea0003800000 */
.L_x_88:
[----:B------:R-:W-:Y:S05]  /*38f0*/  @!P0 BRA `(.L_x_90) ;  /* 0x0000000800a88947 */ /* 0x000fea0003800000 */
[----:B-----5:R-:W-:-:S05]  /*3900*/  HADD2.F32 R3, -RZ, R24.H0_H0 ;  /* 0x20000018ff037230 */ /* 0x020fca0000004100 */
[----:B0-----:R-:W-:-:S04]  /*3910*/  FMUL R4, R3, R56 ;  /* 0x0000003803047220 */ /* 0x001fc80000400000 */
[----:B------:R-:W-:-:S05]  /*3920*/  FFMA R4, R55, R19, R4 ;  /* 0x0000001337047223 */ /* 0x000fca0000000004 */
[----:B------:R-:W-:-:S05]  /*3930*/  F2FP.F16.F32.PACK_AB R4, RZ, R4 ;  /* 0x00000004ff04723e */ /* 0x000fca00000000ff */
[----:B------:R3:W-:Y:S01]  /*3940*/  STG.E.U16 desc[UR36][R12.64+0x72], R4 ;  /* 0x000072040c007986 */ /* 0x0007e2000c101524 */
[----:B------:R-:W-:Y:S05]  /*3950*/  BRA `(.L_x_90) ;  /* 0x0000000800907947 */ /* 0x000fea0003800000 */
.L_x_29:
[----:B------:R-:W-:Y:S01]  /*3960*/  ISETP.GT.AND P3, PT, R4, 0x1, PT ;  /* 0x000000010400780c */ /* 0x000fe20003f64270 */
[----:B------:R-:W-:Y:S01]  /*3970*/  ULDC.64 UR4, c[0x0][0x5c0] ;  /* 0x0001700000047ab9 */ /* 0x000fe20000000a00 */
[-C--:B------:R-:W-:Y:S01]  /*3980*/  FMUL R24, R24, R19.reuse ;  /* 0x0000001318187220 */ /* 0x080fe20000400000 */
[----:B------:R-:W-:Y:S01]  /*3990*/  LEA R6, P4, R70, UR4, 0x1 ;  /* 0x0000000446067c11 */ /* 0x000fe2000f8808ff */
[-C--:B------:R-:W-:Y:S01]  /*39a0*/  FMUL R25, R25, R19.reuse ;  /* 0x0000001319197220 */ /* 0x080fe20000400000 */
[----:B------:R-:W-:Y:S01]  /*39b0*/  ISETP.GT.AND P0, PT, R3, RZ, P3 ;  /* 0x000000ff0300720c */ /* 0x000fe20001f04270 */
[-C--:B------:R-:W-:Y:S01]  /*39c0*/  FMUL R26, R26, R19.reuse ;  /* 0x000000131a1a7220 */ /* 0x080fe20000400000 */
[----:B------:R-:W-:Y:S01]  /*39d0*/  F2FP.F16.F32.PACK_AB R24, RZ, R24 ;  /* 0x00000018ff18723e */ /* 0x000fe200000000ff */
[-C--:B------:R-:W-:Y:S01]  /*39e0*/  FMUL R27, R27, R19.reuse ;  /* 0x000000131b1b7220 */ /* 0x080fe20000400000 */
[----:B------:R-:W-:Y:S01]  /*39f0*/  LEA.HI.X R7, R70, UR5, R81, 0x1, P4 ;  /* 0x0000000546077c11 */ /* 0x000fe2000a0f0c51 */
[----:B------:R-:W-:Y:S01]  /*3a00*/  FMUL R28, R28, R19 ;  /* 0x000000131c1c7220 */ /* 0x000fe20000400000 */
[----:B------:R-:W-:Y:S01]  /*3a10*/  F2FP.F16.F32.PACK_AB R25, RZ, R25 ;  /* 0x00000019ff19723e */ /* 0x000fe200000000ff */
[-C--:B------:R-:W-:Y:S01]  /*3a20*/  FMUL R29, R29, R19.reuse ;  /* 0x000000131d1d7220 */ /* 0x080fe20000400000 */
[----:B------:R-:W-:Y:S01]  /*3a30*/  ISETP.GT.AND P2, PT, R3, 0x8, P2 ;  /* 0x000000080300780c */ /* 0x000fe20001744270 */
[----:B------:R-:W-:Y:S01]  /*3a40*/  @P1 STG.E.U16 desc[UR36][R6.64], R24 ;  /* 0x0000001806001986 */ /* 0x000fe2000c101524 */
[----:B------:R-:W-:Y:S01]  /*3a50*/  ISETP.GT.AND P1, PT, R4, 0x8, PT ;  /* 0x000000080400780c */ /* 0x000fe20003f24270 */
[-C--:B------:R-:W-:Y:S01]  /*3a60*/  FMUL R30, R30, R19.reuse ;  /* 0x000000131e1e7220 */ /* 0x080fe20000400000 */
[C---:B------:R-:W-:Y:S01]  /*3a70*/  SHF.L.U64.HI R5, R57.reuse, 0x1, R58 ;  /* 0x0000000139057819 */ /* 0x040fe2000001023a */
[----:B------:R-:W-:Y:S01]  /*3a80*/  @P0 STG.E.U16 desc[UR36][R6.64+0x2], R25 ;  /* 0x0000021906000986 */ /* 0x000fe2000c101524 */
[----:B------:R-:W-:Y:S01]  /*3a90*/  LEA R8, P5, R57, R6, 0x1 ;  /* 0x0000000639087211 */ /* 0x000fe200078a08ff */
[-C--:B------:R-:W-:Y:S01]  /*3aa0*/  FMUL R31, R31, R19.reuse ;  /* 0x000000131f1f7220 */ /* 0x080fe20000400000 */
[----:B------:R-:W-:Y:S01]  /*3ab0*/  ISETP.GT.AND P3, PT, R3, 0x8, P3 ;  /* 0x000000080300780c */ /* 0x000fe20001f64270 */
[-C--:B------:R-:W-:Y:S01]  /*3ac0*/  FMUL R32, R32, R19.reuse ;  /* 0x0000001320207220 */ /* 0x080fe20000400000 */
[----:B------:R-:W-:Y:S01]  /*3ad0*/  ISETP.GT.AND P0, PT, R4, 0x9, PT ;  /* 0x000000090400780c */ /* 0x000fe20003f04270 */
[----:B------:R-:W-:Y:S01]  /*3ae0*/  IMAD.X R9, R5, 0x1, R7, P5 ;  /* 0x0000000105097824 */ /* 0x000fe200028e0607 */
[----:B------:R-:W-:Y:S01]  /*3af0*/  ISETP.GT.AND P4, PT, R3, RZ, P1 ;  /* 0x000000ff0300720c */ /* 0x000fe20000f84270 */
[-C--:B------:R-:W-:Y:S01]  /*3b00*/  FMUL R33, R33, R19.reuse ;  /* 0x0000001321217220 */ /* 0x080fe20000400000 */
[----:B------:R-:W-:Y:S01]  /*3b10*/  F2FP.F16.F32.PACK_AB R26, RZ, R26 ;  /* 0x0000001aff1a723e */ /* 0x000fe200000000ff */
[-C--:B------:R-:W-:Y:S01]  /*3b20*/  FMUL R34, R34, R19.reuse ;  /* 0x0000001322227220 */ /* 0x080fe20000400000 */
[----:B------:R-:W-:Y:S01]  /*3b30*/  ISETP.GT.AND P5, PT, R3, RZ, P0 ;  /* 0x000000ff0300720c */ /* 0x000fe200007a4270 */
[----:B------:R-:W-:Y:S01]  /*3b40*/  FMUL R35, R35, R19 ;  /* 0x0000001323237220 */ /* 0x000fe20000400000 */
[----:B------:R-:W-:Y:S01]  /*3b50*/  F2FP.F16.F32.PACK_AB R27, RZ, R27 ;  /* 0x0000001bff1b723e */ /* 0x000fe200000000ff */
[----:B------:R-:W-:Y:S01]  /*3b60*/  @P2 STG.E.U16 desc[UR36][R8.64], R26 ;  /* 0x0000001a08002986 */ /* 0x000fe2000c101524 */
[----:B------:R-:W-:Y:S01]  /*3b70*/  F2FP.F16.F32.PACK_AB R28, RZ, R28 ;  /* 0x0000001cff1c723e */ /* 0x000fe200000000ff */
[-C--:B------:R-:W-:Y:S01]  /*3b80*/  FMUL R36, R36, R19.reuse ;  /* 0x0000001324247220 */ /* 0x080fe20000400000 */
[----:B------:R-:W-:Y:S01]  /*3b90*/  ISETP.GT.AND P2, PT, R3, 0x8, P1 ;  /* 0x000000080300780c */ /* 0x000fe20000f44270 */
[----:B------:R-:W-:Y:S01]  /*3ba0*/  @P3 STG.E.U16 desc[UR36][R8.64+0x2], R27 ;  /* 0x0000021b08003986 */ /* 0x000fe2000c101524 */
[----:B------:R-:W-:Y:S01]  /*3bb0*/  ISETP.GT.AND P1, PT, R4, 0x10, PT ;  /* 0x000000100400780c */ /* 0x000fe20003f24270 */
[----:B------:R-:W-:Y:S01]  /*3bc0*/  FMUL R37, R37, R19 ;  /* 0x0000001325257220 */ /* 0x000fe20000400000 */
[----:B------:R-:W-:Y:S01]  /*3bd0*/  F2FP.F16.F32.PACK_AB R29, RZ, R29 ;  /* 0x0000001dff1d723e */ /* 0x000fe200000000ff */
[----:B------:R-:W-:Y:S01]  /*3be0*/  @P4 STG.E.U16 desc[UR36][R6.64+0x10], R28 ;  /* 0x0000101c06004986 */ /* 0x000fe2000c101524 */
[C---:B------:R-:W-:Y:S01]  /*3bf0*/  ISETP.GT.AND P3, PT, R3.reuse, 0x8, P0 ;  /* 0x000000080300780c */ /* 0x040fe20000764270 */
[-C--:B------:R-:W-:Y:S01]  /*3c00*/  FMUL R38, R38, R19.reuse ;  /* 0x0000001326267220 */ /* 0x080fe20000400000 */
[----:B------:R-:W-:Y:S01]  /*3c10*/  ISETP.GT.AND P0, PT, R4, 0x11, PT ;  /* 0x000000110400780c */ /* 0x000fe20003f04270 */
[----:B------:R-:W-:Y:S01]  /*3c20*/  @P5 STG.E.U16 desc[UR36][R6.64+0x12], R29 ;  /* 0x0000121d06005986 */ /* 0x000fe2000c101524 */
        /* <DEDUP_REMOVED lines=42> */
[----:B------:R-:W-:Y:S01]  /*3ed0*/  ISETP.GT.AND P5, PT, R3, RZ, P0 ;  /* 0x000000ff0300720c */ /* 0x000fe200007a4270 */
[-C--:B------:R-:W-:Y:S01]  /*3ee0*/  FMUL R52, R52, R19.reuse ;  /* 0x0000001334347220 */ /* 0x080fe20000400000 */
[----:B------:R-:W-:Y:S01]  /*3ef0*/  F2FP.F16.F32.PACK_AB R38, RZ, R38 ;  /* 0x00000026ff26723e */ /* 0x000fe200000000ff */
[----:B------:R-:W-:Y:S01]  /*3f00*/  FMUL R53, R53, R19 ;  /* 0x0000001335357220 */ /* 0x000fe20000400000 */
[----:B------:R-:W-:Y:S01]  /*3f10*/  F2FP.F16.F32.PACK_AB R39, RZ, R39 ;  /* 0x00000027ff27723e */ /* 0x000fe200000000ff */
[----:B------:R-:W-:Y:S01]  /*3f20*/  FMUL R54, R54, R19 ;  /* 0x0000001336367220 */ /* 0x000fe20000400000 */
[----:B------:R-:W-:Y:S01]  /*3f30*/  F2FP.F16.F32.PACK_AB R40, RZ, R40 ;  /* 0x00000028ff28723e */ /* 0x000fe200000000ff */
[----:B------:R-:W-:Y:S01]  /*3f40*/  @P2 STG.E.U16 desc[UR36][R8.64+0x30], R38 ;  /* 0x0000302608002986 */ /* 0x000fe2000c101524 */
[----:B------:R-:W-:Y:S01]  /*3f50*/  F2FP.F16.F32.PACK_AB R41, RZ, R41 ;  /* 0x00000029ff29723e */ /* 0x000fe200000000ff */
[----:B------:R-:W-:Y:S01]  /*3f60*/  FMUL R55, R55, R19 ;  /* 0x0000001337377220 */ /* 0x000fe20000400000 */
[C---:B------:R-:W-:Y:S01]  /*3f70*/  ISETP.GT.AND P1, PT, R3.reuse, 0x8, P1 ;  /* 0x000000080300780c */ /* 0x040fe20000f24270 */
[----:B------:R-:W-:Y:S01]  /*3f80*/  @P3 STG.E.U16 desc[UR36][R8.64+0x32], R39 ;  /* 0x0000322708003986 */ /* 0x000fe2000c101524 */
[----:B------:R-:W-:-:S02]  /*3f90*/  ISETP.GT.AND P2, PT, R3, 0x8, P0 ;  /* 0x000000080300780c */ /* 0x000fc40000744270 */
[C---:B------:R-:W-:Y:S01]  /*3fa0*/  ISETP.GT.AND P0, PT, R4.reuse, 0x29, PT ;  /* 0x000000290400780c */ /* 0x040fe20003f04270 */
[----:B------:R-:W-:Y:S01]  /*3fb0*/  @P4 STG.E.U16 desc[UR36][R6.64+0x40], R40 ;  /* 0x0000402806004986 */ /* 0x000fe2000c101524 */
[----:B------:R-:W-:Y:S02]  /*3fc0*/  ISETP.GT.AND P4, PT, R4, 0x28, PT ;  /* 0x000000280400780c */ /* 0x000fe40003f84270 */
[----:B------:R-:W-:Y:S01]  /*3fd0*/  F2FP.F16.F32.PACK_AB R42, RZ, R42 ;  /* 0x0000002aff2a723e */ /* 0x000fe200000000ff */
[----:B------:R-:W-:Y:S01]  /*3fe0*/  @P5 STG.E.U16 desc[UR36][R6.64+0x42], R41 ;  /* 0x0000422906005986 */ /* 0x000fe2000c101524 */
[C---:B------:R-:W-:Y:S02]  /*3ff0*/  ISETP.GT.AND P5, PT, R3.reuse, RZ, P4 ;  /* 0x000000ff0300720c */ /* 0x040fe400027a4270 */
[----:B------:R-:W-:Y:S01]  /*4000*/  ISETP.GT.AND P3, PT, R3, RZ, P0 ;  /* 0x000000ff0300720c */ /* 0x000fe20000764270 */
[----:B------:R-:W-:Y:S01]  /*4010*/  @P1 STG.E.U16 desc[UR36][R8.64+0x40], R42 ;  /* 0x0000402a08001986 */ /* 0x000fe2000c101524 */
[----:B------:R-:W-:-:S02]  /*4020*/  F2FP.F16.F32.PACK_AB R43, RZ, R43 ;  /* 0x0000002bff2b723e */ /* 0x000fc400000000ff */
[----:B------:R-:W-:Y:S02]  /*4030*/  F2FP.F16.F32.PACK_AB R44, RZ, R44 ;  /* 0x0000002cff2c723e */ /* 0x000fe400000000ff */
[C---:B------:R-:W-:Y:S01]  /*4040*/  ISETP.GT.AND P4, PT, R3.reuse, 0x8, P4 ;  /* 0x000000080300780c */ /* 0x040fe20002784270 */
[----:B------:R-:W-:Y:S01]  /*4050*/  @P2 STG.E.U16 desc[UR36][R8.64+0x42], R43 ;  /* 0x0000422b08002986 */ /* 0x000fe2000c101524 */
[----:B------:R-:W-:Y:S02]  /*4060*/  F2FP.F16.F32.PACK_AB R45, RZ, R45 ;  /* 0x0000002dff2d723e */ /* 0x000fe400000000ff */
[C---:B------:R-:W-:Y:S01]  /*4070*/  ISETP.GT.AND P2, PT, R4.reuse, 0x31, PT ;  /* 0x000000310400780c */ /* 0x040fe20003f44270 */
[----:B------:R-:W-:Y:S01]  /*4080*/  @P5 STG.E.U16 desc[UR36][R6.64+0x50], R44 ;  /* 0x0000502c06005986 */ /* 0x000fe2000c101524 */
[----:B------:R-:W-:Y:S02]  /*4090*/  ISETP.GT.AND P5, PT, R3, 0x8, P0 ;  /* 0x000000080300780c */ /* 0x000fe400007a4270 */
[C---:B------:R-:W-:Y:S01]  /*40a0*/  ISETP.GT.AND P1, PT, R4.reuse, 0x38, PT ;  /* 0x000000380400780c */ /* 0x040fe20003f24270 */
[----:B------:R-:W-:Y:S01]  /*40b0*/  @P3 STG.E.U16 desc[UR36][R6.64+0x52], R45 ;  /* 0x0000522d06003986 */ /* 0x000fe2000c101524 */
[----:B------:R-:W-:-:S02]  /*40c0*/  ISETP.GT.AND P3, PT, R4, 0x30, PT ;  /* 0x000000300400780c */ /* 0x000fc40003f64270 */
[----:B------:R-:W-:Y:S01]  /*40d0*/  ISETP.GT.AND P0, PT, R4, 0x39, PT ;  /* 0x000000390400780c */ /* 0x000fe20003f04270 */
[----:B------:R-:W-:Y:S01]  /*40e0*/  @P4 IMAD.MOV.U32 R4, RZ, RZ, R8 ;  /* 0x000000ffff044224 */ /* 0x000fe200078e0008 */
[----:B------:R-:W-:Y:S01]  /*40f0*/  F2FP.F16.F32.PACK_AB R46, RZ, R46 ;  /* 0x0000002eff2e723e */ /* 0x000fe200000000ff */
[----:B------:R-:W-:Y:S01]  /*4100*/  @P4 IMAD.MOV.U32 R5, RZ, RZ, R9 ;  /* 0x000000ffff054224 */ /* 0x000fe200078e0009 */
[----:B------:R-:W-:Y:S02]  /*4110*/  F2FP.F16.F32.PACK_AB R47, RZ, R47 ;  /* 0x0000002fff2f723e */ /* 0x000fe400000000ff */
[----:B------:R-:W-:Y:S02]  /*4120*/  F2FP.F16.F32.PACK_AB R48, RZ, R48 ;  /* 0x00000030ff30723e */ /* 0x000fe400000000ff */
[----:B------:R0:W-:Y:S01]  /*4130*/  @P4 STG.E.U16 desc[UR36][R4.64+0x50], R46 ;  /* 0x0000502e04004986 */ /* 0x0001e2000c101524 */
[----:B------:R-:W-:Y:S02]  /*4140*/  ISETP.GT.AND P4, PT, R3, RZ, P2 ;  /* 0x000000ff0300720c */ /* 0x000fe40001784270 */
[----:B------:R-:W-:-:S02]  /*4150*/  F2FP.F16.F32.PACK_AB R49, RZ, R49 ;  /* 0x00000031ff31723e */ /* 0x000fc400000000ff */
[----:B------:R-:W-:Y:S02]  /*4160*/  ISETP.GT.AND P2, PT, R3, 0x8, P2 ;  /* 0x000000080300780c */ /* 0x000fe40001744270 */
[----:B------:R-:W-:Y:S02]  /*4170*/  F2FP.F16.F32.PACK_AB R50, RZ, R50 ;  /* 0x00000032ff32723e */ /* 0x000fe400000000ff */
[----:B------:R-:W-:Y:S02]  /*4180*/  F2FP.F16.F32.PACK_AB R51, RZ, R51 ;  /* 0x00000033ff33723e */ /* 0x000fe400000000ff */
[----:B------:R-:W-:Y:S01]  /*4190*/  F2FP.F16.F32.PACK_AB R52, RZ, R52 ;  /* 0x00000034ff34723e */ /* 0x000fe200000000ff */
[----:B0-----:R-:W-:Y:S01]  /*41a0*/  @P5 IMAD.MOV.U32 R4, RZ, RZ, R8 ;  /* 0x000000ffff045224 */ /* 0x001fe200078e0008 */
[----:B------:R-:W-:Y:S01]  /*41b0*/  F2FP.F16.F32.PACK_AB R53, RZ, R53 ;  /* 0x00000035ff35723e */ /* 0x000fe200000000ff */
[----:B------:R-:W-:Y:S01]  /*41c0*/  @P5 IMAD.MOV.U32 R5, RZ, RZ, R9 ;  /* 0x000000ffff055224 */ /* 0x000fe200078e0009 */
[----:B------:R-:W-:-:S02]  /*41d0*/  F2FP.F16.F32.PACK_AB R54, RZ, R54 ;  /* 0x00000036ff36723e */ /* 0x000fc400000000ff */
[----:B------:R-:W-:Y:S02]  /*41e0*/  F2FP.F16.F32.PACK_AB R55, RZ, R55 ;  /* 0x00000037ff37723e */ /* 0x000fe400000000ff */
[----:B------:R0:W-:Y:S01]  /*41f0*/  @P5 STG.E.U16 desc[UR36][R4.64+0x52], R47 ;  /* 0x0000522f04005986 */ /* 0x0001e2000c101524 */
[C---:B------:R-:W-:Y:S02]  /*4200*/  ISETP.GT.AND P5, PT, R3.reuse, RZ, P3 ;  /* 0x000000ff0300720c */ /* 0x040fe40001fa4270 */
[----:B------:R-:W-:-:S11]  /*4210*/  ISETP.GT.AND P3, PT, R3, 0x8, P3 ;  /* 0x000000080300780c */ /* 0x000fd60001f64270 */
[----:B0-----:R-:W-:Y:S02]  /*4220*/  @P5 IMAD.MOV.U32 R4, RZ, RZ, R6 ;  /* 0x000000ffff045224 */ /* 0x001fe400078e0006 */
[----:B------:R-:W-:-:S05]  /*4230*/  @P5 IMAD.MOV.U32 R5, RZ, RZ, R7 ;  /* 0x000000ffff055224 */ /* 0x000fca00078e0007 */
[----:B------:R0:W-:Y:S01]  /*4240*/  @P5 STG.E.U16 desc[UR36][R4.64+0x60], R48 ;  /* 0x0000603004005986 */ /* 0x0001e2000c101524 */
[C---:B------:R-:W-:Y:S02]  /*4250*/  ISETP.GT.AND P5, PT, R3.reuse, RZ, P0 ;  /* 0x000000ff0300720c */ /* 0x040fe400007a4270 */
[----:B------:R-:W-:Y:S01]  /*4260*/  ISETP.GT.AND P0, PT, R3, 0x8, P0 ;  /* 0x000000080300780c */ /* 0x000fe20000704270 */
[----:B0-----:R-:W-:Y:S02]  /*4270*/  @P4 IMAD.MOV.U32 R4, RZ, RZ, R6 ;  /* 0x000000ffff044224 */ /* 0x001fe400078e0006 */
[----:B------:R-:W-:-:S05]  /*4280*/  @P4 IMAD.MOV.U32 R5, RZ, RZ, R7 ;  /* 0x000000ffff054224 */ /* 0x000fca00078e0007 */
[----:B------:R0:W-:Y:S01]  /*4290*/  @P4 STG.E.U16 desc[UR36][R4.64+0x62], R49 ;  /* 0x0000623104004986 */ /* 0x0001e2000c101524 */
[C---:B------:R-:W-:Y:S02]  /*42a0*/  ISETP.GT.AND P4, PT, R3.reuse, RZ, P1 ;  /* 0x000000ff0300720c */ /* 0x040fe40000f84270 */
[----:B------:R-:W-:Y:S01]  /*42b0*/  ISETP.GT.AND P1, PT, R3, 0x8, P1 ;  /* 0x000000080300780c */ /* 0x000fe20000f24270 */
[----:B0-----:R-:W-:Y:S02]  /*42c0*/  @P3 IMAD.MOV.U32 R4, RZ, RZ, R8 ;  /* 0x000000ffff043224 */ /* 0x001fe400078e0008 */
[----:B------:R-:W-:-:S05]  /*42d0*/  @P3 IMAD.MOV.U32 R5, RZ, RZ, R9 ;  /* 0x000000ffff053224 */ /* 0x000fca00078e0009 */
[----:B------:R0:W-:Y:S02]  /*42e0*/  @P3 STG.E.U16 desc[UR36][R4.64+0x60], R50 ;  /* 0x0000603204003986 */ /* 0x0001e4000c101524 */
[----:B0-----:R-:W-:Y:S02]  /*42f0*/  @P2 IMAD.MOV.U32 R4, RZ, RZ, R8 ;  /* 0x000000ffff042224 */ /* 0x001fe400078e0008 */
[----:B------:R-:W-:-:S05]  /*4300*/  @P2 IMAD.MOV.U32 R5, RZ, RZ, R9 ;  /* 0x000000ffff052224 */ /* 0x000fca00078e0009 */
[----:B------:R0:W-:Y:S02]  /*4310*/  @P2 STG.E.U16 desc[UR36][R4.64+0x62], R51 ;  /* 0x0000623304002986 */ /* 0x0001e4000c101524 */
[----:B0-----:R-:W-:Y:S02]  /*4320*/  @P4 IMAD.MOV.U32 R4, RZ, RZ, R6 ;  /* 0x000000ffff044224 */ /* 0x001fe400078e0006 */
[----:B------:R-:W-:-:S05]  /*4330*/  @P4 IMAD.MOV.U32 R5, RZ, RZ, R7 ;  /* 0x000000ffff054224 */ /* 0x000fca00078e0007 */
[----:B------:R0:W-:Y:S04]  /*4340*/  @P4 STG.E.U16 desc[UR36][R4.64+0x70], R52 ;  /* 0x0000703404004986 */ /* 0x0001e8000c101524 */
[----:B------:R1:W-:Y:S01]  /*4350*/  @P5 STG.E.U16 desc[UR36][R6.64+0x72], R53 ;  /* 0x0000723506005986 */ /* 0x0003e2000c101524 */
[----:B0-----:R-:W-:Y:S02]  /*4360*/  @P1 IMAD.MOV.U32 R4, RZ, RZ, R8 ;  /* 0x000000ffff041224 */ /* 0x001fe400078e0008 */
[----:B------:R-:W-:-:S05]  /*4370*/  @P1 IMAD.MOV.U32 R5, RZ, RZ, R9 ;  /* 0x000000ffff051224 */ /* 0x000fca00078e0009 */
[----:B------:R1:W-:Y:S04]  /*4380*/  @P1 STG.E.U16 desc[UR36][R4.64+0x70], R54 ;  /* 0x0000703604001986 */ /* 0x0003e8000c101524 */
[----:B------:R1:W-:Y:S02]  /*4390*/  @P0 STG.E.U16 desc[UR36][R8.64+0x72], R55 ;  /* 0x0000723708000986 */ /* 0x0003e4000c101524 */
.L_x_90:
[----:B------:R-:W-:Y:S05]  /*43a0*/  BSYNC B0 ;  /* 0x0000000000007941 */ /* 0x000fea0003800000 */
.L_x_28:
[----:B------:R-:W-:Y:S01]  /*43b0*/  IADD3 R16, P0, R16, UR38, RZ ;  /* 0x0000002610107c10 */ /* 0x000fe2000ff1e0ff */
[----:B------:R-:W-:Y:S01]  /*43c0*/  ULDC.64 UR4, c[0x0][0x650] ;  /* 0x0001940000047ab9 */ /* 0x000fe20000000a00 */
[----:B------:R-:W-:Y:S01]  /*43d0*/  PRMT R3, RZ, 0x7610, R3 ;  /* 0x00007610ff037816 */ /* 0x000fe20000000003 */
[----:B------:R-:W-:Y:S01]  /*43e0*/  IMAD.MOV.U32 R68, RZ, RZ, -0x1 ;  /* 0xffffffffff447424 */ /* 0x000fe200078e00ff */
[----:B------:R-:W-:Y:S01]  /*43f0*/  IADD3.X R17, R17, UR41, RZ, P0, !PT ;  /* 0x0000002911117c10 */ /* 0x000fe200087fe4ff */
[----:B------:R-:W-:Y:S01]  /*4400*/  IMAD.MOV.U32 R67, RZ, RZ, -0x1 ;  /* 0xffffffffff437424 */ /* 0x000fe200078e00ff */
[----:B------:R-:W-:-:S04]  /*4410*/  ISETP.GE.U32.AND P0, PT, R16, UR4, PT ;  /* 0x0000000410007c0c */ /* 0x000fc8000bf06070 */
[----:B------:R-:W-:-:S13]  /*4420*/  ISETP.GE.U32.AND.EX P0, PT, R17, UR5, PT, P0 ;  /* 0x0000000511007c0c */ /* 0x000fda000bf06100 */
[----:B------:R-:W-:Y:S05]  /*4430*/  @P0 BRA `(.L_x_91) ;  /* 0x00000004004c0947 */ /* 0x000fea0003800000 */
[----:B-12-4-:R-:W1:Y:S01]  /*4440*/  LDC.64 R10, c[0x0][0x628] ;  /* 0x00018a00ff0a7b82 */ /* 0x016e620000000a00 */
[----:B---3--:R-:W2:Y:S01]  /*4450*/  S2R R12, SR_CTAID.X ;  /* 0x00000000000c7919 */ /* 0x008ea20000002500 */
[----:B------:R-:W-:Y:S02]  /*4460*/  IMAD.MOV.U32 R8, RZ, RZ, R16 ;  /* 0x000000ffff087224 */ /* 0x000fe400078e0010 */
[----:B------:R-:W-:Y:S01]  /*4470*/  IMAD.MOV.U32 R9, RZ, RZ, R17 ;  /* 0x000000ffff097224 */ /* 0x000fe200078e0011 */
[----:B------:R-:W3:Y:S03]  /*4480*/  S2R R20, SR_CTAID.Y ;  /* 0x0000000000147919 */ /* 0x000ee60000002600 */
[----:B------:R-:W4:Y:S08]  /*4490*/  LDC R0, c[0x0][0x630] ;  /* 0x00018c00ff007b82 */ /* 0x000f300000000800 */
[----:B------:R-:W0:Y:S01]  /*44a0*/  LDC.64 R14, c[0x0][0x620] ;  /* 0x00018800ff0e7b82 */ /* 0x000e220000000a00 */
[----:B-1----:R-:W-:-:S04]  /*44b0*/  ISETP.NE.U32.AND P0, PT, R10, RZ, PT ;  /* 0x000000ff0a00720c */ /* 0x002fc80003f05070 */
[----:B------:R-:W-:-:S13]  /*44c0*/  ISETP.NE.AND.EX P0, PT, R11, RZ, PT, P0 ;  /* 0x000000ff0b00720c */ /* 0x000fda0003f05300 */
[----:B0-234-:R-:W-:Y:S05]  /*44d0*/  @!P0 BRA `(.L_x_92) ;  /* 0x0000000000288947 */ /* 0x01dfea0003800000 */
        /* <DEDUP_REMOVED lines=10> */
.L_x_92:
[-CC-:B------:R-:W-:Y:S01]  /*4580*/  SHF.R.U64 R67, R8, R0.reuse, R9.reuse ;  /* 0x0000000008437219 */ /* 0x180fe20000001209 */
[----:B------:R-:W0:Y:S01]  /*4590*/  LDC.64 R26, c[0x0][0x640] ;  /* 0x00019000ff1a7b82 */ /* 0x000e220000000a00 */
[----:B------:R-:W-:Y:S01]  /*45a0*/  SHF.R.U32.HI R0, RZ, R0, R9 ;  /* 0x00000000ff007219 */ /* 0x000fe20000011609 */
[----:B------:R-:W-:Y:S01]  /*45b0*/  ULDC UR4, c[0x0][0x150] ;  /* 0x0000540000047ab9 */ /* 0x000fe20000000800 */
[----:B------:R-:W-:Y:S02]  /*45c0*/  IADD3 R3, P0, RZ, -R67, RZ ;  /* 0x80000043ff037210 */ /* 0x000fe40007f1e0ff */
[----:B------:R-:W-:-:S03]  /*45d0*/  I2FP.F32.U32 R7, R12 ;  /* 0x0000000c00077245 */ /* 0x000fc60000201000 */
[----:B------:R-:W1:Y:S01]  /*45e0*/  LDC R6, c[0x0][0x618] ;  /* 0x00018600ff067b82 */ /* 0x000e620000000800 */
[----:B------:R-:W-:Y:S02]  /*45f0*/  IMAD.X R5, RZ, RZ, ~R0, P0 ;  /* 0x000000ffff057224 */ /* 0x000fe400000e0e00 */
[----:B------:R-:W-:Y:S01]  /*4600*/  FMUL R7, R7, UR4 ;  /* 0x0000000407077c20 */ /* 0x000fe20008400000 */
[----:B------:R-:W-:Y:S01]  /*4610*/  ULDC UR4, c[0x0][0x154] ;  /* 0x0000550000047ab9 */ /* 0x000fe20000000800 */
[-C--:B------:R-:W-:Y:S02]  /*4620*/  IMAD R0, R5, R14.reuse, RZ ;  /* 0x0000000e05007224 */ /* 0x080fe400078e02ff */
[C---:B------:R-:W-:Y:S01]  /*4630*/  IMAD.WIDE.U32 R4, R3.reuse, R14, R16 ;  /* 0x0000000e03047225 */ /* 0x040fe200078e0010 */
[----:B------:R-:W2:Y:S01]  /*4640*/  LDC R8, c[0x0][0x608] ;  /* 0x00018200ff087b82 */ /* 0x000ea20000000800 */
[----:B------:R-:W3:Y:S02]  /*4650*/  F2I.U32.TRUNC.NTZ R7, R7 ;  /* 0x0000000700077305 */ /* 0x000ee4000020f000 */
[----:B------:R-:W-:Y:S01]  /*4660*/  IMAD R3, R3, R15, R0 ;  /* 0x0000000f03037224 */ /* 0x000fe200078e0200 */
[----:B------:R-:W-:-:S03]  /*4670*/  I2FP.F32.U32 R0, R20 ;  /* 0x0000001400007245 */ /* 0x000fc60000201000 */
[----:B------:R-:W-:Y:S01]  /*4680*/  IMAD.IADD R3, R5, 0x1, R3 ;  /* 0x0000000105037824 */ /* 0x000fe200078e0203 */
[----:B------:R-:W4:Y:S01]  /*4690*/  LDC R11, c[0x0][0x658] ;  /* 0x00019600ff0b7b82 */ /* 0x000f220000000800 */
[----:B0-----:R-:W-:-:S04]  /*46a0*/  ISETP.NE.U32.AND P0, PT, R26, RZ, PT ;  /* 0x000000ff1a00720c */ /* 0x001fc80003f05070 */
[----:B------:R-:W-:-:S03]  /*46b0*/  ISETP.NE.AND.EX P0, PT, R27, RZ, PT, P0 ;  /* 0x000000ff1b00720c */ /* 0x000fc60003f05300 */
[----:B------:R-:W0:Y:S01]  /*46c0*/  LDC R9, c[0x0][0x144] ;  /* 0x00005100ff097b82 */ /* 0x000e220000000800 */
[-C--:B-1----:R-:W-:Y:S01]  /*46d0*/  SHF.R.U64 R10, R4, R6.reuse, R3 ;  /* 0x00000006040a7219 */ /* 0x082fe20000001203 */
[----:B---3--:R-:W-:Y:S01]  /*46e0*/  IMAD.MOV R7, RZ, RZ, -R7 ;  /* 0x000000ffff077224 */ /* 0x008fe200078e0a07 */
[----:B------:R-:W-:Y:S01]  /*46f0*/  SHF.R.U32.HI R3, RZ, R6, R3 ;  /* 0x00000006ff037219 */ /* 0x000fe20000011603 */
[----:B------:R-:W-:-:S04]  /*4700*/  FMUL R6, R0, UR4 ;  /* 0x0000000400067c20 */ /* 0x000fc80008400000 */
[----:B------:R-:W1:Y:S01]  /*4710*/  LDC R21, c[0x0][0x148] ;  /* 0x00005200ff157b82 */ /* 0x000e620000000800 */
[----:B------:R3:W0:Y:S01]  /*4720*/  F2I.U32.TRUNC.NTZ R14, R6 ;  /* 0x00000006000e7305 */ /* 0x000622000020f000 */
[-CC-:B--2---:R-:W-:Y:S02]  /*4730*/  SHF.R.U64 R13, R10, R8.reuse, R3.reuse ;  /* 0x000000080a0d7219 */ /* 0x184fe40000001203 */
[----:B------:R-:W-:-:S04]  /*4740*/  SHF.R.U32.HI R0, RZ, R8, R3 ;  /* 0x00000008ff007219 */ /* 0x000fc80000011603 */
[----:B-----5:R-:W2:Y:S01]  /*4750*/  LDC R24, c[0x0][0x648] ;  /* 0x00019200ff187b82 */ /* 0x020ea20000000800 */
[-CC-:B----4-:R-:W-:Y:S02]  /*4760*/  SHF.R.U64 R15, R13, R11.reuse, R0.reuse ;  /* 0x0000000b0d0f7219 */ /* 0x190fe40000001200 */
[----:B------:R-:W-:-:S03]  /*4770*/  SHF.R.U32.HI R5, RZ, R11, R0 ;  /* 0x0000000bff057219 */ /* 0x000fc60000011600 */
[----:B------:R-:W-:Y:S02]  /*4780*/  IMAD.MOV.U32 R4, RZ, RZ, R15 ;  /* 0x000000ffff047224 */ /* 0x000fe400078e000f */
[----:B------:R-:W4:Y:S01]  /*4790*/  LDC R28, c[0x0][0x638] ;  /* 0x00018e00ff1c7b82 */ /* 0x000f220000000800 */
[----:B0-----:R-:W-:-:S07]  /*47a0*/  IMAD R25, R9, R7, R12 ;  /* 0x0000000709197224 */ /* 0x001fce00078e020c */
[----:B------:R-:W0:Y:S08]  /*47b0*/  LDC R29, c[0x0][0x610] ;  /* 0x00018400ff1d7b82 */ /* 0x000e300000000800 */
[----:B------:R-:W0:Y:S01]  /*47c0*/  LDC R30, c[0x0][0x600] ;  /* 0x00018000ff1e7b82 */ /* 0x000e220000000800 */
[----:B-123--:R-:W-:Y:S05]  /*47d0*/  @!P0 BRA `(.L_x_93) ;  /* 0x0000000000288947 */ /* 0x00efea0003800000 */
        /* <DEDUP_REMOVED lines=10> */
.L_x_93:
[----:B------:R-:W-:Y:S01]  /*4880*/  ISETP.NE.AND P0, PT, R2, 0x1, PT ;  /* 0x000000010200780c */ /* 0x000fe20003f05270 */
[----:B------:R-:W-:Y:S01]  /*4890*/  IMAD.MOV R14, RZ, RZ, -R14 ;  /* 0x000000ffff0e7224 */ /* 0x000fe200078e0a0e */
[----:B------:R-:W-:Y:S02]  /*48a0*/  SHF.R.U64 R3, R4, R24, R5 ;  /* 0x0000001804037219 */ /* 0x000fe40000001205 */
[----:B------:R-:W-:Y:S02]  /*48b0*/  LOP3.LUT R0, R13, R64, RZ, 0xc0, !PT ;  /* 0x000000400d007212 */ /* 0x000fe400078ec0ff */
[----:B------:R-:W-:Y:S01]  /*48c0*/  LOP3.LUT R10, R10, R63, RZ, 0xc0, !PT ;  /* 0x0000003f0a0a7212 */ /* 0x000fe200078ec0ff */
[----:B------:R-:W-:Y:S02]  /*48d0*/  IMAD.MOV R4, RZ, RZ, -R3 ;  /* 0x000000ffff047224 */ /* 0x000fe400078e0a03 */
[----:B------:R-:W-:Y:S02]  /*48e0*/  IMAD R0, R59, R3, R0 ;  /* 0x000000033b007224 */ /* 0x000fe400078e0200 */
[----:B----4-:R-:W-:-:S02]  /*48f0*/  IMAD R3, R4, R28, R15 ;  /* 0x0000001c04037224 */ /* 0x010fc400078e020f */
[----:B------:R-:W-:Y:S02]  /*4900*/  @P0 IMAD R25, R21, R14, R20 ;  /* 0x0000000e15190224 */ /* 0x000fe400078e0214 */
[----:B0-----:R-:W-:Y:S02]  /*4910*/  IMAD R5, R3, R30, R10 ;  /* 0x0000001e03057224 */ /* 0x001fe400078e020a */
[----:B------:R-:W-:Y:S02]  /*4920*/  IMAD R0, R0, R29, R25 ;  /* 0x0000001d00007224 */ /* 0x000fe400078e0219 */
[----:B------:R-:W-:-:S03]  /*4930*/  IMAD.MOV.U32 R4, RZ, RZ, 0x1 ;  /* 0x00000001ff047424 */ /* 0x000fc600078e00ff */
[----:B------:R-:W-:Y:S02]  /*4940*/  SEL R68, R5, R0, !P0 ;  /* 0x0000000005447207 */ /* 0x000fe40004000000 */
[----:B------:R-:W-:Y:S02]  /*4950*/  PRMT R3, R4, 0x7610, R3 ;  /* 0x0000761004037816 */ /* 0x000fe40000000003 */
[----:B------:R-:W-:-:S07]  /*4960*/  SEL R0, R0, R5, !P0 ;  /* 0x0000000500007207 */ /* 0x000fce0004000000 */
.L_x_91:
[----:B------:R-:W-:Y:S01]  /*4970*/  UIADD3 UR42, UR43, UR42, URZ ;  /* 0x0000002a2b2a7290 */ /* 0x000fe2000fffe03f */
[----:B------:R-:W-:Y:S01]  /*4980*/  LOP3.LUT P0, RZ, R3, 0xff, RZ, 0xc0, !PT ;  /* 0x000000ff03ff7812 */ /* 0x000fe2000780c0ff */
[----:B------:R-:W-:Y:S02]  /*4990*/  IMAD.MOV.U32 R69, RZ, RZ, R0 ;  /* 0x000000ffff457224 */ /* 0x000fe400078e0000 */
[----:B------:R-:W-:Y:S02]  /*49a0*/  USHF.R.U32.HI UR4, URZ, 0x2, UR42 ;  /* 0x000000023f047899 */ /* 0x000fe4000801162a */
[----:B------:R-:W-:Y:S02]  /*49b0*/  UISETP.GT.U32.AND UP1, UPT, UR42, 0x3, UPT ;  /* 0x000000032a00788c */ /* 0x000fe4000bf24070 */
[----:B------:R-:W-:Y:S02]  /*49c0*/  ULOP3.LUT UR4, UR4, 0x1, URZ, 0xc0, !UPT ;  /* 0x0000000104047892 */ /* 0x000fe4000f8ec03f */
[----:B------:R-:W-:-:S02]  /*49d0*/  UISETP.LT.U32.AND UP1, UPT, UR43, 0x4, UP1 ;  /* 0x000000042b00788c */ /* 0x000fc40008f21070 */
[----:B------:R-:W-:Y:S02]  /*49e0*/  UISETP.NE.U32.AND UP0, UPT, UR4, 0x1, UPT ;  /* 0x000000010400788c */ /* 0x000fe4000bf05070 */
[----:B------:R-:W-:Y:S02]  /*49f0*/  USEL UR5, URZ, 0x1, !UP1 ;  /* 0x000000013f057887 */ /* 0x000fe4000c800000 */
[----:B------:R-:W-:Y:S02]  /*4a00*/  UISETP.GT.U32.AND UP0, UPT, UR43, 0x3, !UP0 ;  /* 0x000000032b00788c */ /* 0x000fe4000c704070 */
[----:B------:R-:W-:Y:S02]  /*4a10*/  ULOP3.LUT UR42, UR42, 0x3, URZ, 0xc0, !UPT ;  /* 0x000000032a2a7892 */ /* 0x000fe4000f8ec03f */
[----:B------:R-:W-:-:S04]  /*4a20*/  USEL UR4, URZ, 0x1, !UP0 ;  /* 0x000000013f047887 */ /* 0x000fc8000c000000 */
[----:B------:R-:W-:Y:S01]  /*4a30*/  ULOP3.LUT UR40, UR4, UR40, UR5, 0x96, !UPT ;  /* 0x0000002804287292 */ /* 0x000fe2000f8e9605 */
[----:B------:R-:W-:Y:S11]  /*4a40*/  @P0 BRA `(.L_x_94) ;  /* 0xffffffc400dc0947 */ /* 0x000ff6000383ffff */
[----:B------:R-:W-:Y:S05]  /*4a50*/  EXIT ;  /* 0x000000000000794d */ /* 0x000fea0003800000 */
.L_x_3:
        /* <DEDUP_REMOVED lines=26> */
.L_x_96:
[--C-:B------:R-:W-:Y:S01]  /*4c00*/  SHF.R.U64 R14, R12, R20, R13.reuse ;  /* 0x000000140c0e7219 */ /* 0x100fe2000000120d */
[----:B------:R-:W0:Y:S01]  /*4c10*/  LDC R24, c[0x0][0x618] ;  /* 0x00018600ff187b82 */ /* 0x000e220000000800 */
[----:B------:R-:W-:Y:S01]  /*4c20*/  I2FP.F32.U32 R8, R6 ;  /* 0x0000000600087245 */ /* 0x000fe20000201000 */
[----:B------:R-:W-:Y:S01]  /*4c30*/  ULDC UR4, c[0x0][0x150] ;  /* 0x0000540000047ab9 */ /* 0x000fe20000000800 */
[----:B------:R-:W-:Y:S02]  /*4c40*/  SHF.R.U32.HI R7, RZ, R20, R13 ;  /* 0x00000014ff077219 */ /* 0x000fe4000001160d */
[----:B------:R-:W-:Y:S01]  /*4c50*/  IADD3 R11, P0, RZ, -R14, RZ ;  /* 0x8000000eff0b7210 */ /* 0x000fe20007f1e0ff */
[----:B------:R-:W-:Y:S01]  /*4c60*/  FMUL R13, R8, UR4 ;  /* 0x00000004080d7c20 */ /* 0x000fe20008400000 */
[----:B------:R-:W-:Y:S01]  /*4c70*/  ULDC UR4, c[0x0][0x154] ;  /* 0x0000550000047ab9 */ /* 0x000fe20000000800 */
[----:B------:R-:W1:Y:S02]  /*4c80*/  LDC.64 R26, c[0x0][0x640] ;  /* 0x00019000ff1a7b82 */ /* 0x000e640000000a00 */
[----:B------:R-:W-:-:S02]  /*4c90*/  IMAD.X R7, RZ, RZ, ~R7, P0 ;  /* 0x000000ffff077224 */ /* 0x000fc400000e0e07 */
[----:B------:R-:W2:Y:S01]  /*4ca0*/  F2I.U32.TRUNC.NTZ R13, R13 ;  /* 0x0000000d000d7305 */ /* 0x000ea2000020f000 */
[----:B------:R-:W-:-:S03]  /*4cb0*/  IMAD.WIDE.U32 R8, R11, R22, R16 ;  /* 0x000000160b087225 */ /* 0x000fc600078e0010 */
[----:B------:R-:W3:Y:S01]  /*4cc0*/  LDC R15, c[0x0][0x144] ;  /* 0x00005100ff0f7b82 */ /* 0x000ee20000000800 */
[----:B------:R-:W-:-:S04]  /*4cd0*/  IMAD R10, R7, R22, RZ ;  /* 0x00000016070a7224 */ /* 0x000fc800078e02ff */
[----:B------:R-:W-:Y:S02]  /*4ce0*/  IMAD R7, R11, R23, R10 ;  /* 0x000000170b077224 */ /* 0x000fe400078e020a */
[----:B------:R-:W-:Y:S01]  /*4cf0*/  IMAD.MOV.U32 R10, RZ, RZ, -0x1 ;  /* 0xffffffffff0a7424 */ /* 0x000fe200078e00ff */
[----:B------:R-:W4:Y:S01]  /*4d00*/  LDC R20, c[0x0][0x608] ;  /* 0x00018200ff147b82 */ /* 0x000f220000000800 */
[----:B------:R-:W-:Y:S01]  /*4d10*/  IMAD.IADD R7, R9, 0x1, R7 ;  /* 0x0000000109077824 */ /* 0x000fe200078e0207 */
[----:B------:R-:W-:-:S04]  /*4d20*/  I2FP.F32.U32 R9, R3 ;  /* 0x0000000300097245 */ /* 0x000fc80000201000 */
[-C--:B0-----:R-:W-:Y:S01]  /*4d30*/  SHF.R.U64 R12, R8, R24.reuse, R7 ;  /* 0x00000018080c7219 */ /* 0x081fe20000001207 */
[----:B--2---:R-:W-:Y:S01]  /*4d40*/  IMAD.MOV R8, RZ, RZ, -R13 ;  /* 0x000000ffff087224 */ /* 0x004fe200078e0a0d */
[----:B------:R-:W0:Y:S01]  /*4d50*/  LDC R11, c[0x0][0x658] ;  /* 0x00019600ff0b7b82 */ /* 0x000e220000000800 */
[----:B-1----:R-:W-:Y:S01]  /*4d60*/  ISETP.NE.U32.AND P0, PT, R26, RZ, PT ;  /* 0x000000ff1a00720c */ /* 0x002fe20003f05070 */
[----:B------:R-:W-:Y:S01]  /*4d70*/  FMUL R9, R9, UR4 ;  /* 0x0000000409097c20 */ /* 0x000fe20008400000 */
[----:B------:R-:W-:Y:S02]  /*4d80*/  SHF.R.U32.HI R7, RZ, R24, R7 ;  /* 0x00000018ff077219 */ /* 0x000fe40000011607 */
[----:B------:R-:W-:-:S03]  /*4d90*/  ISETP.NE.AND.EX P0, PT, R27, RZ, PT, P0 ;  /* 0x000000ff1b00720c */ /* 0x000fc60003f05300 */
[----:B------:R-:W1:Y:S01]  /*4da0*/  LDC R22, c[0x0][0x148] ;  /* 0x00005200ff167b82 */ /* 0x000e620000000800 */
[----:B---3--:R-:W-:Y:S02]  /*4db0*/  IMAD R23, R15, R8, R6 ;  /* 0x000000080f177224 */ /* 0x008fe400078e0206 */
[----:B------:R-:W-:-:S05]  /*4dc0*/  IMAD.MOV.U32 R8, RZ, RZ, 0x1 ;  /* 0x00000001ff087424 */ /* 0x000fca00078e00ff */
[----:B------:R-:W2:Y:S01]  /*4dd0*/  LDC R21, c[0x0][0x600] ;  /* 0x00018000ff157b82 */ /* 0x000ea20000000800 */
[-CC-:B----4-:R-:W-:Y:S02]  /*4de0*/  SHF.R.U64 R15, R12, R20.reuse, R7.reuse ;  /* 0x000000140c0f7219 */ /* 0x190fe40000001207 */
[----:B------:R-:W-:Y:S02]  /*4df0*/  SHF.R.U32.HI R6, RZ, R20, R7 ;  /* 0x00000014ff067219 */ /* 0x000fe40000011607 */
[----:B------:R3:W4:Y:S03]  /*4e00*/  F2I.U32.TRUNC.NTZ R20, R9 ;  /* 0x0000000900147305 */ /* 0x000726000020f000 */
[----:B------:R-:W1:Y:S01]  /*4e10*/  LDC R25, c[0x0][0x648] ;  /* 0x00019200ff197b82 */ /* 0x000e620000000800 */
[-C--:B0-----:R-:W-:Y:S02]  /*4e20*/  SHF.R.U64 R19, R15, R11.reuse, R6 ;  /* 0x0000000b0f137219 */ /* 0x081fe40000001206 */
[----:B------:R-:W-:-:S02]  /*4e30*/  SHF.L.U32 R10, R10, R11, RZ ;  /* 0x0000000b0a0a7219 */ /* 0x000fc400000006ff */
[-C--:B------:R-:W-:Y:S01]  /*4e40*/  SHF.R.U32.HI R7, RZ, R11.reuse, R6 ;  /* 0x0000000bff077219 */ /* 0x080fe20000011606 */
[----:B------:R-:W-:Y:S01]  /*4e50*/  IMAD.MOV.U32 R6, RZ, RZ, R19 ;  /* 0x000000ffff067224 */ /* 0x000fe200078e0013 */
[----:B------:R-:W-:Y:S01]  /*4e60*/  SHF.L.U32 R24, R8, R11, RZ ;  /* 0x0000000b08187219 */ /* 0x000fe200000006ff */
[----:B------:R-:W0:Y:S01]  /*4e70*/  LDC R28, c[0x0][0x638] ;  /* 0x00018e00ff1c7b82 */ /* 0x000e220000000800 */
[----:B------:R-:W-:-:S07]  /*4e80*/  LOP3.LUT R30, RZ, R10, RZ, 0x33, !PT ;  /* 0x0000000aff1e7212 */ /* 0x000fce00078e33ff */
[----:B------:R-:W0:Y:S01]  /*4e90*/  LDC R29, c[0x0][0x610] ;  /* 0x00018400ff1d7b82 */ /* 0x000e220000000800 */
[----:B---34-:R-:W-:Y:S05]  /*4ea0*/  @!P0 BRA `(.L_x_97) ;  /* 0x0000000000288947 */ /* 0x018fea0003800000 */
[----:B------:R-:W3:Y:S02]  /*4eb0*/  LDC R6, c[0x0][0x64c] ;  /* 0x00019300ff067b82 */ /* 0x000ee40000000800 */
[----:B---3--:R-:W-:-:S05]  /*4ec0*/  IADD3 R11, P0, R19, R6, RZ ;  /* 0x00000006130b7210 */ /* 0x008fca0007f1e0ff */
        /* <DEDUP_REMOVED lines=8> */
.L_x_97:
[----:B------:R-:W-:Y:S01]  /*4f50*/  ISETP.NE.AND P0, PT, R2, 0x1, PT ;  /* 0x000000010200780c */ /* 0x000fe20003f05270 */
[----:B--2---:R-:W-:Y:S01]  /*4f60*/  VIADD R9, R21, 0xffffffff ;  /* 0xffffffff15097836 */ /* 0x004fe20000000000 */
[----:B-1----:R-:W-:Y:S01]  /*4f70*/  SHF.R.U64 R7, R6, R25, R7 ;  /* 0x0000001906077219 */ /* 0x002fe20000001207 */
[----:B------:R-:W-:Y:S01]  /*4f80*/  IMAD.MOV R20, RZ, RZ, -R20 ;  /* 0x000000ffff147224 */ /* 0x000fe200078e0a14 */
[----:B------:R-:W-:Y:S02]  /*4f90*/  LOP3.LUT R6, R15, R30, RZ, 0xc0, !PT ;  /* 0x0000001e0f067212 */ /* 0x000fe400078ec0ff */
[----:B------:R-:W-:Y:S01]  /*4fa0*/  LOP3.LUT R12, R12, R9, RZ, 0xc0, !PT ;  /* 0x000000090c0c7212 */ /* 0x000fe200078ec0ff */
[----:B------:R-:W-:Y:S02]  /*4fb0*/  IMAD.MOV R8, RZ, RZ, -R7 ;  /* 0x000000ffff087224 */ /* 0x000fe400078e0a07 */
[----:B------:R-:W-:Y:S02]  /*4fc0*/  IMAD R6, R24, R7, R6 ;  /* 0x0000000718067224 */ /* 0x000fe400078e0206 */
[----:B------:R-:W-:-:S02]  /*4fd0*/  IMAD.MOV.U32 R9, RZ, RZ, 0x1 ;  /* 0x00000001ff097424 */ /* 0x000fc400078e00ff */
[----:B------:R-:W-:Y:S02]  /*4fe0*/  @P0 IMAD R23, R22, R20, R3 ;  /* 0x0000001416170224 */ /* 0x000fe400078e0203 */
[----:B0-----:R-:W-:Y:S02]  /*4ff0*/  IMAD R3, R8, R28, R19 ;  /* 0x0000001c08037224 */ /* 0x001fe400078e0213 */
[----:B------:R-:W-:Y:S02]  /*5000*/  IMAD R13, R6, R29, R23 ;  /* 0x0000001d060d7224 */ /* 0x000fe400078e0217 */
[----:B------:R-:W-:Y:S02]  /*5010*/  IMAD R6, R3, R21, R12 ;  /* 0x0000001503067224 */ /* 0x000fe400078e020c */
[----:B------:R-:W-:-:S03]  /*5020*/  IMAD.MOV.U32 R8, RZ, RZ, R14 ;  /* 0x000000ffff087224 */ /* 0x000fc600078e000e */
[----:B------:R-:W-:Y:S02]  /*5030*/  SEL R20, R6, R13, !P0 ;  /* 0x0000000d06147207 */ /* 0x000fe40004000000 */
[----:B------:R-:W-:-:S07]  /*5040*/  SEL R13, R13, R6, !P0 ;  /* 0x000000060d0d7207 */ /* 0x000fce0004000000 */
.L_x_95:
[----:B------:R-:W-:-:S08]  /*5050*/  NOP ;  /* 0x0000000000007918 */ /* 0x000fd00000000000 */
[----:B------:R-:W0:-:S00]  /*5060*/  USETMAXREG.DEALLOC.CTAPOOL 0x28 ;  /* 0x00000028000079c8 */ /* 0x000e0000080e0500 */
[----:B0-----:R-:W-:-:S13]  /*5070*/  ISETP.NE.AND P0, PT, R0, RZ, PT ;  /* 0x000000ff0000720c */ /* 0x001fda0003f05270 */
[----:B------:R-:W-:Y:S05]  /*5080*/  @P0 EXIT ;  /* 0x000000000000094d */ /* 0x000fea0003800000 */
[----:B------:R-:W-:Y:S01]  /*5090*/  LOP3.LUT P0, RZ, R9, 0xff, RZ, 0xc0, !PT ;  /* 0x000000ff09ff7812 */ /* 0x000fe2000780c0ff */
[----:B------:R-:W-:Y:S02]  /*50a0*/  IMAD.MOV.U32 R0, RZ, RZ, 0x1 ;  /* 0x00000001ff007424 */ /* 0x000fe400078e00ff */
[----:B------:R-:W-:-:S10]  /*50b0*/  IMAD.MOV.U32 R3, RZ, RZ, RZ ;  /* 0x000000ffff037224 */ /* 0x000fd400078e00ff */
[----:B------:R-:W-:Y:S05]  /*50c0*/  @!P0 BRA `(.L_x_98) ;  /* 0x0000000c004c8947 */ /* 0x000fea0003800000 */
[----:B------:R-:W0:Y:S01]  /*50d0*/  LDC R0, c[0x0][0x28c] ;  /* 0x0000a300ff007b82 */ /* 0x000e220000000800 */
[----:B------:R-:W-:Y:S01]  /*50e0*/  LOP3.LUT P0, RZ, R4, 0x1f, RZ, 0xc0, !PT ;  /* 0x0000001f04ff7812 */ /* 0x000fe2000780c0ff */
[----:B------:R-:W-:Y:S01]  /*50f0*/  ULDC UR5, c[0x0][0x658] ;  /* 0x0001960000057ab9 */ /* 0x000fe20000000800 */
[----:B------:R-:W-:Y:S01]  /*5100*/  UMOV UR6, 0xffffffff ;  /* 0xffffffff00067882 */ /* 0x000fe20000000000 */
[----:B------:R-:W-:Y:S01]  /*5110*/  BSSY B0, `(.L_x_98) ;  /* 0x00000ce000007945 */ /* 0x000fe20003800000 */
[----:B------:R-:W-:Y:S01]  /*5120*/  USHF.L.U32 UR6, UR6, UR5, URZ ;  /* 0x0000000506067299 */ /* 0x000fe2000800063f */
[C---:B------:R-:W-:Y:S01]  /*5130*/  ISETP.NE.AND P2, PT, R5.reuse, RZ, PT ;  /* 0x000000ff0500720c */ /* 0x040fe20003f45270 */
[----:B------:R-:W-:Y:S01]  /*5140*/  IMAD.MOV.U32 R11, RZ, RZ, 0x1 ;  /* 0x00000001ff0b7424 */ /* 0x000fe200078e00ff */
[----:B------:R-:W-:Y:S01]  /*5150*/  ISETP.NE.OR P0, PT, R5, RZ, !P0 ;  /* 0x000000ff0500720c */ /* 0x000fe20004705670 */
[----:B------:R-:W-:Y:S01]  /*5160*/  ULDC UR4, c[0x0][0x600] ;  /* 0x0001800000047ab9 */ /* 0x000fe20000000800 */
[----:B------:R-:W-:Y:S01]  /*5170*/  LOP3.LUT R19, R18, 0x2, RZ, 0xfc, !PT ;  /* 0x0000000212137812 */ /* 0x000fe200078efcff */
[----:B------:R-:W-:Y:S01]  /*5180*/  UMOV UR7, 0x1 ;  /* 0x0000000100077882 */ /* 0x000fe20000000000 */
[----:B------:R-:W-:-:S02]  /*5190*/  UIADD3 UR4, UR4, -0x1, URZ ;  /* 0xffffffff04047890 */ /* 0x000fc4000fffe03f */
[----:B------:R-:W-:Y:S02]  /*51a0*/  USHF.L.U32 UR5, UR7, UR5, URZ ;  /* 0x0000000507057299 */ /* 0x000fe4000800063f */
[----:B------:R-:W-:Y:S01]  /*51b0*/  ULOP3.LUT UR13, URZ, UR6, URZ, 0x33, !UPT ;  /* 0x000000063f0d7292 */ /* 0x000fe2000f8e333f */
[----:B------:R-:W-:Y:S01]  /*51c0*/  ULDC.64 UR22, c[0x0][0x198] ;  /* 0x0000660000167ab9 */ /* 0x000fe20000000a00 */
[----:B0-----:R-:W-:-:S05]  /*51d0*/  VIADD R0, R0, 0x7f ;  /* 0x0000007f00007836 */ /* 0x001fca0000000000 */
[----:B------:R-:W-:-:S04]  /*51e0*/  SHF.R.S32.HI R3, RZ, 0x1f, R0 ;  /* 0x0000001fff037819 */ /* 0x000fc80000011400 */
[----:B------:R-:W-:Y:S01]  /*51f0*/  LEA.HI R3, R3, R0, RZ, 0x7 ;  /* 0x0000000003037211 */ /* 0x000fe200078f38ff */
[----:B------:R-:W-:-:S03]  /*5200*/  IMAD.MOV.U32 R0, RZ, RZ, 0x1 ;  /* 0x00000001ff007424 */ /* 0x000fc600078e00ff */
[----:B------:R-:W-:Y:S01]  /*5210*/  SHF.R.S32.HI R12, RZ, 0x7, R3 ;  /* 0x00000007ff0c7819 */ /* 0x000fe20000011403 */
[----:B------:R-:W-:-:S04]  /*5220*/  IMAD.MOV.U32 R3, RZ, RZ, RZ ;  /* 0x000000ffff037224 */ /* 0x000fc800078e00ff */
[----:B------:R-:W-:-:S07]  /*5230*/  VIADD R10, R12, 0x1 ;  /* 0x000000010c0a7836 */ /* 0x000fce0000000000 */
.L_x_110:
[----:B------:R-:W-:-:S03]  /*5240*/  UMOV UR6, 0xffffffff ;  /* 0xffffffff00067882 */ /* 0x000fc60000000000 */
[----:B------:R-:W-:Y:S05]  /*5250*/  BRA.DIV UR6, `(.L_x_99) ;  /* 0x0000000e06d47947 */ /* 0x000fea000b800000 */
[----:B------:R-:W-:-:S13]  /*5260*/  ELECT P6, URZ, PT ;  /* 0x00000000003f782f */ /* 0x000fda00038c0000 */
.L_x_121:
[----:B------:R-:W0:Y:S01]  /*5270*/  LDC R4, c[0x0][0x28c] ;  /* 0x0000a300ff047b82 */ /* 0x000e220000000800 */
[----:B------:R-:W-:Y:S01]  /*5280*/  BSSY B1, `(.L_x_100) ;  /* 0x0000043000017945 */ /* 0x000fe20003800000 */
[----:B0-----:R-:W-:-:S13]  /*5290*/  ISETP.LT.OR P6, PT, R4, 0x1, !P6 ;  /* 0x000000010400780c */ /* 0x001fda00077c1670 */
[----:B------:R-:W-:Y:S05]  /*52a0*/  @P6 BRA `(.L_x_101) ;  /* 0x0000000400006947 */ /* 0x000fea0003800000 */
[----:B------:R-:W-:Y:S02]  /*52b0*/  IMAD.SHL.U32 R13, R13, 0x80, RZ ;  /* 0x000000800d0d7824 */ /* 0x000fe400078e00ff */
[----:B------:R-:W-:Y:S02]  /*52c0*/  IMAD.SHL.U32 R20, R20, 0x40, RZ ;  /* 0x0000004014147824 */ /* 0x000fe400078e00ff */
[----:B------:R-:W-:Y:S02]  /*52d0*/  IMAD.MOV.U32 R21, RZ, RZ, RZ ;  /* 0x000000ffff157224 */ /* 0x000fe400078e00ff */
[----:B------:R-:W-:Y:S02]  /*52e0*/  IMAD.MOV.U32 R4, RZ, RZ, R10 ;  /* 0x000000ffff047224 */ /* 0x000fe400078e000a */
[----:B------:R-:W-:Y:S02]  /*52f0*/  IMAD.MOV.U32 R5, RZ, RZ, R0 ;  /* 0x000000ffff057224 */ /* 0x000fe400078e0000 */
[----:B------:R-:W-:-:S07]  /*5300*/  IMAD.MOV.U32 R6, RZ, RZ, R3 ;  /* 0x000000ffff067224 */ /* 0x000fce00078e0003 */
.L_x_105:
[----:B------:R-:W0:Y:S01]  /*5310*/  S2R R14, SR_CgaCtaId ;  /* 0x00000000000e7919 */ /* 0x000e220000008800 */
[----:B------:R-:W-:Y:S01]  /*5320*/  MOV R7, 0x400 ;  /* 0x0000040000077802 */ /* 0x000fe20000000f00 */
[----:B------:R-:W1:Y:S03]  /*5330*/  @!P2 LDC R9, c[0x0][0x500] ;  /* 0x00014000ff09ab82 */ /* 0x000e660000000800 */
[----:B0-----:R-:W-:Y:S02]  /*5340*/  LEA R15, R14, R7, 0x18 ;  /* 0x000000070e0f7211 */ /* 0x001fe400078ec0ff */
[----:B------:R-:W-:-:S03]  /*5350*/  SHF.L.U32 R7, R5, 0x1f, RZ ;  /* 0x0000001f05077819 */ /* 0x000fc600000006ff */
[----:B------:R-:W-:-:S04]  /*5360*/  IMAD R14, R6, 0x8, R15 ;  /* 0x00000008060e7824 */ /* 0x000fc800078e020f */
[----:B------:R-:W0:Y:S02]  /*5370*/  SYNCS.PHASECHK.TRANS64.TRYWAIT P1, [R14+URZ+0x20], R7 ;  /* 0x000020070e0075a7 */ /* 0x000e24000802017f */
[----:B01----:R-:W-:Y:S05]  /*5380*/  @!P1 BRA `(.L_x_102) ;  /* 0x0000000c00a89947 */ /* 0x003fea0003800000 */
.L_x_122:
[----:B0-----:R-:W-:Y:S01]  /*5390*/  PRMT R7, R19, 0x9910, RZ ;  /* 0x0000991013077816 */ /* 0x001fe200000000ff */
[----:B------:R0:W-:Y:S03]  /*53a0*/  @!P2 SYNCS.ARRIVE.TRANS64 RZ, [R14+URZ], R9 ;  /* 0x000000090effa9a7 */ /* 0x0001e6000800003f */
[----:B------:R-:W-:-:S13]  /*53b0*/  ISETP.NE.AND P1, PT, R7, 0x2, PT ;  /* 0x000000020700780c */ /* 0x000fda0003f25270 */
[----:B0-----:R-:W-:Y:S05]  /*53c0*/  @P1 BRA `(.L_x_103) ;  /* 0x0000000000041947 */ /* 0x001fea0003800000 */
[----:B------:R-:W-:Y:S01]  /*53d0*/  BPT.TRAP 0x1 ;  /* 0x000000040000795c */ /* 0x000fe20000300000 */
.L_x_103:
[----:B------:R-:W-:Y:S05]  /*53e0*/  @P0 BRA `(.L_x_104) ;  /* 0x0000000000040947 */ /* 0x000fea0003800000 */
[----:B------:R-:W-:Y:S01]  /*53f0*/  BPT.TRAP 0x1 ;  /* 0x000000040000795c */ /* 0x000fe20000300000 */
.L_x_104:
[C-C-:B------:R-:W-:Y:S01]  /*5400*/  IMAD R7, R6.reuse, 0x8000, R15.reuse ;  /* 0x0000800006077824 */ /* 0x140fe200078e020f */
[----:B------:R-:W-:Y:S01]  /*5410*/  R2UR UR34, R21 ;  /* 0x00000000152272ca */ /* 0x000fe200000e0000 */
[----:B------:R-:W-:Y:S01]  /*5420*/  IMAD R15, R6, 0x4000, R15 ;  /* 0x00004000060f7824 */ /* 0x000fe200078e020f */
[----:B------:R-:W-:Y:S01]  /*5430*/  R2UR UR33, R14 ;  /* 0x000000000e2172ca */ /* 0x000fe200000e0000 */
[----:B------:R-:W-:Y:S01]  /*5440*/  VIADD R4, R4, 0xffffffff ;  /* 0xffffffff04047836 */ /* 0x000fe20000000000 */
[----:B------:R-:W-:Y:S01]  /*5450*/  R2UR UR24, R7 ;  /* 0x00000000071872ca */ /* 0x000fe200000e0000 */
[----:B------:R-:W-:Y:S01]  /*5460*/  UIADD3 UR6, UP0, UR22, 0xf0, URZ ;  /* 0x000000f016067890 */ /* 0x000fe2000ff1e03f */
[----:B------:R-:W-:Y:S01]  /*5470*/  R2UR UR8, R15 ;  /* 0x000000000f0872ca */ /* 0x000fe200000e0000 */
[----:B------:R-:W-:Y:S01]  /*5480*/  UIADD3 UR30, UP1, UR22, 0x1f0, URZ ;  /* 0x000001f0161e7890 */ /* 0x000fe2000ff3e03f */
[----:B------:R-:W-:Y:S01]  /*5490*/  R2UR UR36, R8 ;  /* 0x00000000082472ca */ /* 0x000fe200000e0000 */
[----:B------:R-:W-:Y:S01]  /*54a0*/  UIADD3.X UR7, URZ, UR23, URZ, UP0, !UPT ;  /* 0x000000173f077290 */ /* 0x000fe200087fe43f */
[----:B------:R-:W-:Y:S01]  /*54b0*/  R2UR UR35, R13 ;  /* 0x000000000d2372ca */ /* 0x000fe200000e0000 */
[----:B------:R-:W-:Y:S01]  /*54c0*/  UIADD3.X UR31, URZ, UR23, URZ, UP1, !UPT ;  /* 0x000000173f1f7290 */ /* 0x000fe20008ffe43f */
[----:B------:R-:W-:Y:S01]  /*54d0*/  R2UR UR19, R20 ;  /* 0x00000000141372ca */ /* 0x000fe200000e0000 */
[----:B------:R-:W-:Y:S01]  /*54e0*/  UIADD3 UR26, UR34, 0x40, URZ ;  /* 0x00000040221a7890 */ /* 0x000fe2000fffe03f */
[----:B------:R-:W-:Y:S01]  /*54f0*/  ISETP.GT.AND P3, PT, R4, 0x1, PT ;  /* 0x000000010400780c */ /* 0x000fe20003f64270 */
[----:B------:R-:W-:Y:S01]  /*5500*/  VIADD R6, R6, 0x1 ;  /* 0x0000000106067836 */ /* 0x000fe20000000000 */
[----:B------:R-:W-:Y:S01]  /*5510*/  UMOV UR14, 0x0 ;  /* 0x00000000000e7882 */ /* 0x000fe20000000000 */
[----:B------:R-:W-:Y:S01]  /*5520*/  UIADD3 UR32, UR24, 0x100, URZ ;  /* 0x0000010018207890 */ /* 0x000fe2000fffe03f */
[----:B------:R-:W-:Y:S01]  /*5530*/  VIADD R21, R21, 0x80 ;  /* 0x0000008015157836 */ /* 0x000fe20000000000 */
[----:B------:R-:W-:Y:S01]  /*5540*/  UIADD3 UR24, UR24, 0x4100, URZ ;  /* 0x0000410018187890 */ /* 0x000fe2000fffe03f */
[----:B------:R-:W-:Y:S01]  /*5550*/  ISETP.NE.AND P1, PT, R6, 0x4, PT ;  /* 0x000000040600780c */ /* 0x000fe20003f25270 */
[----:B------:R-:W-:-:S02]  /*5560*/  UIADD3 UR16, UR8, 0x20100, URZ ;  /* 0x0002010008107890 */ /* 0x000fc4000fffe03f */
[----:B------:R-:W-:Y:S01]  /*5570*/  UIADD3 UR8, UR8, 0x22100, URZ ;  /* 0x0002210008087890 */ /* 0x000fe2000fffe03f */
[----:B------:R-:W-:Y:S01]  /*5580*/  SEL R14, RZ, 0x1, P1 ;  /* 0x00000001ff0e7807 */ /* 0x000fe20000800000 */
[----:B------:R-:W-:Y:S01]  /*5590*/  UMOV UR15, 0x10000000 ;  /* 0x10000000000f7882 */ /* 0x000fe20000000000 */
[----:B------:R-:W-:Y:S01]  /*55a0*/  UMOV UR25, UR33 ;  /* 0x0000002100197c82 */ /* 0x000fe20008000000 */
[----:B------:R-:W-:Y:S01]  /*55b0*/  UMOV UR28, UR36 ;  /* 0x00000024001c7c82 */ /* 0x000fe20008000000 */
[----:B------:R-:W-:Y:S01]  /*55c0*/  UMOV UR27, UR35 ;  /* 0x00000023001b7c82 */ /* 0x000fe20008000000 */
[----:B------:R-:W-:Y:S01]  /*55d0*/  UMOV UR17, UR33 ;  /* 0x0000002100117c82 */ /* 0x000fe20008000000 */
[----:B------:R-:W-:Y:S01]  /*55e0*/  UMOV UR18, UR34 ;  /* 0x0000002200127c82 */ /* 0x000fe20008000000 */
[----:B------:R-:W-:Y:S01]  /*55f0*/  UMOV UR20, UR36 ;  /* 0x0000002400147c82 */ /* 0x000fe20008000000 */
[----:B------:R0:W-:Y:S01]  /*5600*/  UTMALDG.3D [UR32], [UR6], desc[UR14] ;  /* 0x00000e20060075b4 */ /* 0x0001e20008011000 */
[----:B------:R-:W-:Y:S01]  /*5610*/  UMOV UR9, UR33 ;  /* 0x0000002100097c82 */ /* 0x000fe20008000000 */
[----:B------:R-:W-:Y:S01]  /*5620*/  UMOV UR11, UR19 ;  /* 0x00000013000b7c82 */ /* 0x000fe20008000000 */
[----:B------:R-:W-:Y:S01]  /*5630*/  UMOV UR12, UR36 ;  /* 0x00000024000c7c82 */ /* 0x000fe20008000000 */
[----:B------:R-:W-:Y:S01]  /*5640*/  UMOV UR10, UR26 ;  /* 0x0000001a000a7c82 */ /* 0x000fe20008000000 */
[----:B------:R-:W-:-:S02]  /*5650*/  LOP3.LUT R5, R5, R14, RZ, 0x3c, !PT ;  /* 0x0000000e05057212 */ /* 0x000fc400078e3cff */
[----:B------:R-:W-:Y:S01]  /*5660*/  SEL R6, R6, RZ, P1 ;  /* 0x000000ff06067207 */ /* 0x000fe20000800000 */
[----:B------:R0:W-:Y:S01]  /*5670*/  UTMALDG.3D [UR24], [UR6], desc[UR14] ;  /* 0x00000e18060075b4 */ /* 0x0001e20008011000 */
[----:B------:R0:W-:Y:S01]  /*5680*/  UTMALDG.3D [UR16], [UR30], desc[UR14] ;  /* 0x00000e101e0075b4 */ /* 0x0001e20008011000 */
[----:B------:R0:W-:Y:S02]  /*5690*/  UTMALDG.3D [UR8], [UR30], desc[UR14] ;  /* 0x00000e081e0075b4 */ /* 0x0001e40008011000 */
[----:B0-----:R-:W-:Y:S05]  /*56a0*/  @P3 BRA `(.L_x_105) ;  /* 0xfffffffc00183947 */ /* 0x001fea000383ffff */
.L_x_101:
[----:B------:R-:W-:Y:S05]  /*56b0*/  BSYNC B1 ;  /* 0x0000000000017941 */ /* 0x000fea0003800000 */
.L_x_100:
[----:B------:R-:W-:Y:S01]  /*56c0*/  LOP3.LUT P3, RZ, R11, 0xff, RZ, 0xc0, !PT ;  /* 0x000000ff0bff7812 */ /* 0x000fe2000786c0ff */
[----:B------:R-:W-:Y:S01]  /*56d0*/  IMAD.IADD R3, R12, 0x1, R3 ;  /* 0x000000010c037824 */ /* 0x000fe200078e0203 */
[----:B------:R-:W-:Y:S01]  /*56e0*/  IADD3 R16, P4, R16, UR38, RZ ;  /* 0x0000002610107c10 */ /* 0x000fe2000ff9e0ff */
[----:B------:R-:W-:Y:S01]  /*56f0*/  ULDC.64 UR6, c[0x0][0x650] ;  /* 0x0001940000067ab9 */ /* 0x000fe20000000a00 */
[----:B------:R-:W-:Y:S01]  /*5700*/  BSSY B1, `(.L_x_106) ;  /* 0x000006c000017945 */ /* 0x000fe20003800000 */
[----:B------:R-:W-:Y:S01]  /*5710*/  IMAD.MOV.U32 R13, RZ, RZ, -0x1 ;  /* 0xffffffffff0d7424 */ /* 0x000fe200078e00ff */
[----:B------:R-:W-:Y:S01]  /*5720*/  ISETP.GT.U32.AND P1, PT, R3, 0x3, PT ;  /* 0x000000030300780c */ /* 0x000fe20003f24070 */
[----:B------:R-:W-:Y:S01]  /*5730*/  IMAD.MOV.U32 R20, RZ, RZ, -0x1 ;  /* 0xffffffffff147424 */ /* 0x000fe200078e00ff */
[----:B------:R-:W-:Y:S01]  /*5740*/  SHF.R.U32.HI R4, RZ, 0x2, R3 ;  /* 0x00000002ff047819 */ /* 0x000fe20000011603 */
[----:B------:R-:W-:Y:S01]  /*5750*/  IMAD.MOV.U32 R8, RZ, RZ, -0x1 ;  /* 0xffffffffff087424 */ /* 0x000fe200078e00ff */
[----:B------:R-:W-:-:S02]  /*5760*/  ISETP.LT.U32.AND P1, PT, R12, 0x4, P1 ;  /* 0x000000040c00780c */ /* 0x000fc40000f21070 */
[----:B------:R-:W-:Y:S01]  /*5770*/  IADD3.X R17, R17, UR41, RZ, P4, !PT ;  /* 0x0000002911117c10 */ /* 0x000fe2000a7fe4ff */
[----:B------:R-:W0:Y:S01]  /*5780*/  @P3 S2R R6, SR_CgaCtaId ;  /* 0x0000000000063919 */ /* 0x000e220000008800 */
[----:B------:R-:W-:Y:S02]  /*5790*/  @P3 MOV R5, 0x400 ;  /* 0x0000040000053802 */ /* 0x000fe40000000f00 */
[----:B------:R-:W-:Y:S02]  /*57a0*/  ISETP.GE.U32.AND P4, PT, R16, UR6, PT ;  /* 0x0000000610007c0c */ /* 0x000fe4000bf86070 */
[----:B------:R-:W-:Y:S02]  /*57b0*/  LOP3.LUT R4, R4, 0x1, RZ, 0xc0, !PT ;  /* 0x0000000104047812 */ /* 0x000fe400078ec0ff */
[----:B------:R-:W-:Y:S02]  /*57c0*/  LOP3.LUT R3, R3, 0x3, RZ, 0xc0, !PT ;  /* 0x0000000303037812 */ /* 0x000fe400078ec0ff */
[----:B------:R-:W-:-:S02]  /*57d0*/  PRMT R11, RZ, 0x7610, R11 ;  /* 0x00007610ff0b7816 */ /* 0x000fc4000000000b */
[----:B0-----:R-:W-:-:S04]  /*57e0*/  @P3 LEA R5, R6, R5, 0x18 ;  /* 0x0000000506053211 */ /* 0x001fc800078ec0ff */
[----:B------:R0:W-:Y:S01]  /*57f0*/  @P3 SYNCS.ARRIVE.TRANS64.A1T0 RZ, [R5+URZ+0x58], RZ ;  /* 0x000058ff05ff39a7 */ /* 0x0001e2000810003f */
[----:B------:R-:W-:-:S04]  /*5800*/  ISETP.NE.U32.AND P3, PT, R4, 0x1, PT ;  /* 0x000000010400780c */ /* 0x000fc80003f65070 */
[----:B------:R-:W-:Y:S02]  /*5810*/  ISETP.GT.U32.AND P3, PT, R12, 0x3, !P3 ;  /* 0x000000030c00780c */ /* 0x000fe40005f64070 */
[----:B0-----:R-:W-:Y:S02]  /*5820*/  SEL R5, RZ, 0x1, !P1 ;  /* 0x00000001ff057807 */ /* 0x001fe40004800000 */
[----:B------:R-:W-:Y:S02]  /*5830*/  ISETP.GE.U32.AND.EX P1, PT, R17, UR7, PT, P4 ;  /* 0x0000000711007c0c */ /* 0x000fe4000bf26140 */
[----:B------:R-:W-:-:S04]  /*5840*/  SEL R4, RZ, 0x1, !P3 ;  /* 0x00000001ff047807 */ /* 0x000fc80005800000 */
[----:B------:R-:W-:Y:S02]  /*5850*/  LOP3.LUT R0, R4, R0, R5, 0x96, !PT ;  /* 0x0000000004007212 */ /* 0x000fe400078e9605 */
[----:B------:R-:W-:-:S05]  /*5860*/  PRMT R4, RZ, 0x7610, R4 ;  /* 0x00007610ff047816 */ /* 0x000fca0000000004 */
[----:B------:R-:W-:Y:S05]  /*5870*/  @P1 BRA `(.L_x_107) ;  /* 0x0000000400501947 */ /* 0x000fea0003800000 */
[----:B------:R-:W-:Y:S01]  /*5880*/  ULDC.64 UR6, c[0x0][0x628] ;  /* 0x00018a0000067ab9 */ /* 0x000fe20000000a00 */
[----:B------:R-:W0:Y:S01]  /*5890*/  S2R R14, SR_CTAID.X ;  /* 0x00000000000e7919 */ /* 0x000e220000002500 */
[----:B------:R-:W-:Y:S01]  /*58a0*/  ISETP.NE.U32.AND P1, PT, RZ, UR6, PT ;  /* 0x00000006ff007c0c */ /* 0x000fe2000bf25070 */
[----:B------:R-:W-:Y:S01]  /*58b0*/  ULDC UR9, c[0x0][0x630] ;  /* 0x00018c0000097ab9 */ /* 0x000fe20000000800 */
[----:B------:R-:W-:Y:S01]  /*58c0*/  IMAD.MOV.U32 R4, RZ, RZ, R16 ;  /* 0x000000ffff047224 */ /* 0x000fe200078e0010 */
[----:B------:R-:W1:Y:S01]  /*58d0*/  S2R R13, SR_CTAID.Y ;  /* 0x00000000000d7919 */ /* 0x000e620000002600 */
[----:B------:R-:W-:Y:S01]  /*58e0*/  ISETP.NE.AND.EX P1, PT, RZ, UR7, PT, P1 ;  /* 0x00000007ff007c0c */ /* 0x000fe2000bf25310 */
[----:B------:R-:W-:-:S12]  /*58f0*/  IMAD.MOV.U32 R5, RZ, RZ, R17 ;  /* 0x000000ffff057224 */ /* 0x000fd800078e0011 */
[----:B------:R-:W-:Y:S05]  /*5900*/  @!P1 BRA `(.L_x_108) ;  /* 0x0000000000289947 */ /* 0x000fea0003800000 */
[----:B------:R-:W-:Y:S02]  /*5910*/  ULDC UR8, c[0x0][0x634] ;  /* 0x00018d0000087ab9 */ /* 0x000fe40000000800 */
[----:B------:R-:W-:-:S05]  /*5920*/  IADD3 R9, P1, R16, UR8, RZ ;  /* 0x0000000810097c10 */ /* 0x000fca000ff3e0ff */
[----:B------:R-:W-:-:S04]  /*5930*/  IMAD.X R15, RZ, RZ, R17, P1 ;  /* 0x000000ffff0f7224 */ /* 0x000fc800008e0611 */
[----:B------:R-:W-:-:S04]  /*5940*/  IMAD.WIDE.U32 R6, R15, UR6, RZ ;  /* 0x000000060f067c25 */ /* 0x000fc8000f8e00ff */
[----:B------:R-:W-:-:S04]  /*5950*/  IMAD.WIDE.U32 R6, P1, R9, UR7, R6 ;  /* 0x0000000709067c25 */ /* 0x000fc8000f820006 */
[----:B------:R-:W-:-:S04]  /*5960*/  IMAD.WIDE.U32 R8, R9, UR6, RZ ;  /* 0x0000000609087c25 */ /* 0x000fc8000f8e00ff */
[----:B------:R-:W-:Y:S01]  /*5970*/  IMAD.X R5, RZ, RZ, RZ, P1 ;  /* 0x000000ffff057224 */ /* 0x000fe200008e06ff */
[----:B------:R-:W-:Y:S01]  /*5980*/  IADD3 RZ, P1, R9, R6, RZ ;  /* 0x0000000609ff7210 */ /* 0x000fe20007f3e0ff */
[----:B------:R-:W-:-:S04]  /*5990*/  IMAD.MOV.U32 R4, RZ, RZ, R7 ;  /* 0x000000ffff047224 */ /* 0x000fc800078e0007 */
[----:B------:R-:W-:-:S08]  /*59a0*/  IMAD.WIDE.U32.X R4, R15, UR7, R4, P1 ;  /* 0x000000070f047c25 */ /* 0x000fd000088e0404 */
.L_x_108:
[--C-:B------:R-:W-:Y:S01]  /*59b0*/  SHF.R.U64 R8, R4, UR9, R5.reuse ;  /* 0x0000000904087c19 */ /* 0x100fe20008001205 */
[----:B------:R-:W-:Y:S01]  /*59c0*/  ULDC.64 UR6, c[0x0][0x620] ;  /* 0x0001880000067ab9 */ /* 0x000fe20000000a00 */
[----:B------:R-:W-:Y:S01]  /*59d0*/  SHF.R.U32.HI R4, RZ, UR9, R5 ;  /* 0x00000009ff047c19 */ /* 0x000fe20008011605 */
[----:B------:R-:W2:Y:S01]  /*59e0*/  LDC R25, c[0x0][0x144] ;  /* 0x00005100ff197b82 */ /* 0x000ea20000000800 */
[----:B------:R-:W-:Y:S01]  /*59f0*/  IADD3 R7, P1, RZ, -R8, RZ ;  /* 0x80000008ff077210 */ /* 0x000fe20007f3e0ff */
[----:B------:R-:W-:Y:S01]  /*5a00*/  ULDC.64 UR10, c[0x0][0x640] ;  /* 0x00019000000a7ab9 */ /* 0x000fe20000000a00 */
[----:B0-----:R-:W-:Y:S01]  /*5a10*/  I2FP.F32.U32 R9, R14 ;  /* 0x0000000e00097245 */ /* 0x001fe20000201000 */
[----:B------:R-:W-:Y:S02]  /*5a20*/  ULDC UR8, c[0x0][0x608] ;  /* 0x0001820000087ab9 */ /* 0x000fe40000000800 */
[----:B------:R-:W-:Y:S01]  /*5a30*/  IMAD.X R4, RZ, RZ, ~R4, P1 ;  /* 0x000000ffff047224 */ /* 0x000fe200008e0e04 */
[----:B------:R-:W-:Y:S01]  /*5a40*/  ISETP.NE.U32.AND P1, PT, RZ, UR10, PT ;  /* 0x0000000aff007c0c */ /* 0x000fe2000bf25070 */
[----:B------:R-:W0:Y:S02]  /*5a50*/  LDC R20, c[0x0][0x148] ;  /* 0x00005200ff147b82 */ /* 0x000e240000000800 */
[----:B------:R-:W-:Y:S01]  /*5a60*/  IMAD R6, R4, UR6, RZ ;  /* 0x0000000604067c24 */ /* 0x000fe2000f8e02ff */
[----:B------:R-:W-:Y:S01]  /*5a70*/  ISETP.NE.AND.EX P1, PT, RZ, UR11, PT, P1 ;  /* 0x0000000bff007c0c */ /* 0x000fe2000bf25310 */
[----:B------:R-:W-:Y:S01]  /*5a80*/  IMAD.WIDE.U32 R4, R7, UR6, R16 ;  /* 0x0000000607047c25 */ /* 0x000fe2000f8e0010 */
[----:B------:R-:W-:-:S03]  /*5a90*/  ULDC UR6, c[0x0][0x150] ;  /* 0x0000540000067ab9 */ /* 0x000fc60000000800 */
[----:B------:R-:W-:Y:S02]  /*5aa0*/  IMAD R7, R7, UR7, R6 ;  /* 0x0000000707077c24 */ /* 0x000fe4000f8e0206 */
[----:B------:R-:W-:Y:S01]  /*5ab0*/  FMUL R6, R9, UR6 ;  /* 0x0000000609067c20 */ /* 0x000fe20008400000 */
[----:B------:R-:W-:Y:S01]  /*5ac0*/  ULDC UR6, c[0x0][0x618] ;  /* 0x0001860000067ab9 */ /* 0x000fe20000000800 */
[----:B------:R-:W-:Y:S01]  /*5ad0*/  ULDC UR7, c[0x0][0x154] ;  /* 0x0000550000077ab9 */ /* 0x000fe20000000800 */
[----:B------:R-:W-:-:S03]  /*5ae0*/  IMAD.IADD R5, R5, 0x1, R7 ;  /* 0x0000000105057824 */ /* 0x000fc600078e0207 */
[----:B------:R-:W3:Y:S02]  /*5af0*/  F2I.U32.TRUNC.NTZ R6, R6 ;  /* 0x0000000600067305 */ /* 0x000ee4000020f000 */
[----:B------:R-:W-:Y:S02]  /*5b00*/  SHF.R.U64 R9, R4, UR6, R5 ;  /* 0x0000000604097c19 */ /* 0x000fe40008001205 */
[----:B-1----:R-:W-:-:S05]  /*5b10*/  I2FP.F32.U32 R4, R13 ;  /* 0x0000000d00047245 */ /* 0x002fca0000201000 */
[----:B------:R-:W-:Y:S01]  /*5b20*/  FMUL R22, R4, UR7 ;  /* 0x0000000704167c20 */ /* 0x000fe20008400000 */
[----:B------:R-:W-:Y:S01]  /*5b30*/  SHF.R.U32.HI R4, RZ, UR6, R5 ;  /* 0x00000006ff047c19 */ /* 0x000fe20008011605 */
[----:B------:R-:W-:-:S03]  /*5b40*/  ULDC UR6, c[0x0][0x658] ;  /* 0x0001960000067ab9 */ /* 0x000fc60000000800 */
[--C-:B------:R-:W-:Y:S01]  /*5b50*/  SHF.R.U64 R21, R9, UR8, R4.reuse ;  /* 0x0000000809157c19 */ /* 0x100fe20008001204 */
[----:B------:R-:W1:Y:S01]  /*5b60*/  F2I.U32.TRUNC.NTZ R22, R22 ;  /* 0x0000001600167305 */ /* 0x000e62000020f000 */
[----:B------:R-:W-:Y:S01]  /*5b70*/  SHF.R.U32.HI R4, RZ, UR8, R4 ;  /* 0x00000008ff047c19 */ /* 0x000fe20008011604 */
[----:B---3--:R-:W-:-:S03]  /*5b80*/  IMAD.MOV R6, RZ, RZ, -R6 ;  /* 0x000000ffff067224 */ /* 0x008fc600078e0a06 */
[----:B------:R-:W-:Y:S01]  /*5b90*/  SHF.R.U64 R15, R21, UR6, R4 ;  /* 0x00000006150f7c19 */ /* 0x000fe20008001204 */
[----:B--2---:R-:W-:Y:S01]  /*5ba0*/  IMAD R14, R25, R6, R14 ;  /* 0x00000006190e7224 */ /* 0x004fe200078e020e */
[----:B------:R-:W-:-:S03]  /*5bb0*/  SHF.R.U32.HI R23, RZ, UR6, R4 ;  /* 0x00000006ff177c19 */ /* 0x000fc60008011604 */
[----:B------:R-:W-:Y:S02]  /*5bc0*/  IMAD.MOV.U32 R4, RZ, RZ, R15 ;  /* 0x000000ffff047224 */ /* 0x000fe400078e000f */
[----:B------:R-:W-:Y:S01]  /*5bd0*/  IMAD.MOV.U32 R5, RZ, RZ, R23 ;  /* 0x000000ffff057224 */ /* 0x000fe200078e0017 */
[----:B-1----:R-:W-:Y:S06]  /*5be0*/  @!P1 BRA `(.L_x_109) ;  /* 0x0000000000289947 */ /* 0x002fec0003800000 */
[----:B------:R-:W-:Y:S02]  /*5bf0*/  ULDC UR6, c[0x0][0x64c] ;  /* 0x0001930000067ab9 */ /* 0x000fe40000000800 */
[----:B------:R-:W-:-:S05]  /*5c00*/  IADD3 R5, P1, R15, UR6, RZ ;  /* 0x000000060f057c10 */ /* 0x000fca000ff3e0ff */
[----:B------:R-:W-:-:S04]  /*5c10*/  IMAD.X R23, RZ, RZ, R23, P1 ;  /* 0x000000ffff177224 */ /* 0x000fc800008e0617 */
[----:B------:R-:W-:-:S04]  /*5c20*/  IMAD.WIDE.U32 R6, R23, UR10, RZ ;  /* 0x0000000a17067c25 */ /* 0x000fc8000f8e00ff */
[----:B------:R-:W-:-:S04]  /*5c30*/  IMAD.WIDE.U32 R6, P1, R5, UR11, R6 ;  /* 0x0000000b05067c25 */ /* 0x000fc8000f820006 */
[----:B------:R-:W-:-:S04]  /*5c40*/  IMAD.WIDE.U32 R4, R5, UR10, RZ ;  /* 0x0000000a05047c25 */ /* 0x000fc8000f8e00ff */
[----:B------:R-:W-:Y:S01]  /*5c50*/  IMAD.MOV.U32 R4, RZ, RZ, R7 ;  /* 0x000000ffff047224 */ /* 0x000fe200078e0007 */
[----:B------:R-:W-:Y:S01]  /*5c60*/  IADD3 RZ, P3, R5, R6, RZ ;  /* 0x0000000605ff7210 */ /* 0x000fe20007f7e0ff */
[----:B------:R-:W-:-:S04]  /*5c70*/  IMAD.X R5, RZ, RZ, RZ, P1 ;  /* 0x000000ffff057224 */ /* 0x000fc800008e06ff */
[----:B------:R-:W-:-:S08]  /*5c80*/  IMAD.WIDE.U32.X R4, R23, UR11, R4, P3 ;  /* 0x0000000b17047c25 */ /* 0x000fd000098e0404 */
.L_x_109:
[----:B------:R-:W-:Y:S01]  /*5c90*/  ISETP.NE.AND P1, PT, R2, 0x1, PT ;  /* 0x000000010200780c */ /* 0x000fe20003f25270 */
[----:B------:R-:W-:Y:S01]  /*5ca0*/  ULDC UR6, c[0x0][0x648] ;  /* 0x0001920000067ab9 */ /* 0x000fe20000000800 */
[----:B------:R-:W-:Y:S01]  /*5cb0*/  LOP3.LUT R21, R21, UR13, RZ, 0xc0, !PT ;  /* 0x0000000d15157c12 */ /* 0x000fe2000f8ec0ff */
[----:B------:R-:W-:Y:S01]  /*5cc0*/  IMAD.MOV R22, RZ, RZ, -R22 ;  /* 0x000000ffff167224 */ /* 0x000fe200078e0a16 */
[----:B------:R-:W-:Y:S01]  /*5cd0*/  SHF.R.U64 R4, R4, UR6, R5 ;  /* 0x0000000604047c19 */ /* 0x000fe20008001205 */
[----:B------:R-:W-:Y:S01]  /*5ce0*/  ULDC UR6, c[0x0][0x638] ;  /* 0x00018e0000067ab9 */ /* 0x000fe20000000800 */
[----:B------:R-:W-:Y:S01]  /*5cf0*/  ULDC UR7, c[0x0][0x610] ;  /* 0x0001840000077ab9 */ /* 0x000fe20000000800 */
[----:B------:R-:W-:Y:S02]  /*5d00*/  IMAD.MOV.U32 R5, RZ, RZ, 0x1 ;  /* 0x00000001ff057424 */ /* 0x000fe400078e00ff */
[----:B------:R-:W-:Y:S02]  /*5d10*/  IMAD.MOV R6, RZ, RZ, -R4 ;  /* 0x000000ffff067224 */ /* 0x000fe400078e0a04 */
[----:B------:R-:W-:Y:S01]  /*5d20*/  IMAD R21, R4, UR5, R21 ;  /* 0x0000000504157c24 */ /* 0x000fe2000f8e0215 */
[----:B------:R-:W-:Y:S01]  /*5d30*/  LOP3.LUT R4, R9, UR4, RZ, 0xc0, !PT ;  /* 0x0000000409047c12 */ /* 0x000fe2000f8ec0ff */
[----:B0-----:R-:W-:-:S02]  /*5d40*/  @P1 IMAD R14, R20, R22, R13 ;  /* 0x00000016140e1224 */ /* 0x001fc400078e020d */
[----:B------:R-:W-:Y:S01]  /*5d50*/  IMAD R15, R6, UR6, R15 ;  /* 0x00000006060f7c24 */ /* 0x000fe2000f8e020f */
[----:B------:R-:W-:Y:S01]  /*5d60*/  ULDC UR6, c[0x0][0x600] ;  /* 0x0001800000067ab9 */ /* 0x000fe20000000800 */
[----:B------:R-:W-:Y:S02]  /*5d70*/  IMAD R14, R21, UR7, R14 ;  /* 0x00000007150e7c24 */ /* 0x000fe4000f8e020e */
[--C-:B------:R-:W-:Y:S01]  /*5d80*/  IMAD R15, R15, UR6, R4.reuse ;  /* 0x000000060f0f7c24 */ /* 0x100fe2000f8e0204 */
[----:B------:R-:W-:-:S04]  /*5d90*/  PRMT R4, R5, 0x7610, R4 ;  /* 0x0000761005047816 */ /* 0x000fc80000000004 */
[----:B------:R-:W-:Y:S02]  /*5da0*/  SEL R20, R15, R14, !P1 ;  /* 0x0000000e0f147207 */ /* 0x000fe40004800000 */
[----:B------:R-:W-:-:S07]  /*5db0*/  SEL R13, R14, R15, !P1 ;  /* 0x0000000f0e0d7207 */ /* 0x000fce0004800000 */
.L_x_107:
[----:B------:R-:W-:Y:S05]  /*5dc0*/  BSYNC B1 ;  /* 0x0000000000017941 */ /* 0x000fea0003800000 */
.L_x_106:
[----:B------:R-:W-:-:S13]  /*5dd0*/  LOP3.LUT P1, RZ, R4, 0xff, RZ, 0xc0, !PT ;  /* 0x000000ff04ff7812 */ /* 0x000fda000782c0ff */
[----:B------:R-:W-:Y:S05]  /*5de0*/  @P1 BRA `(.L_x_110) ;  /* 0xfffffff400141947 */ /* 0x000fea000383ffff */
[----:B------:R-:W-:Y:S05]  /*5df0*/  BSYNC B0 ;  /* 0x0000000000007941 */ /* 0x000fea0003800000 */
.L_x_98:
[----:B------:R-:W-:-:S03]  /*5e00*/  UMOV UR6, 0xffffffff ;  /* 0xffffffff00067882 */ /* 0x000fc60000000000 */
[----:B------:R-:W-:Y:S05]  /*5e10*/  BRA.DIV UR6, `(.L_x_111) ;  /* 0x0000000606187947 */ /* 0x000fea000b800000 */
[----:B------:R-:W-:-:S13]  /*5e20*/  ELECT P6, URZ, PT ;  /* 0x00000000003f782f */ /* 0x000fda00038c0000 */
.L_x_125:
[----:B------:R-:W-:Y:S04]  /*5e30*/  BSSY B0, `(.L_x_112) ;  /* 0x000002b000007945 */ /* 0x000fe80003800000 */
[----:B------:R-:W-:Y:S05]  /*5e40*/  @!P6 BRA `(.L_x_113) ;  /* 0x0000000000a4e947 */ /* 0x000fea0003800000 */
[----:B------:R-:W-:-:S04]  /*5e50*/  LOP3.LUT R18, R18, 0x2, RZ, 0xfc, !PT ;  /* 0x0000000212127812 */ /* 0x000fc800078efcff */
[----:B------:R-:W-:-:S13]  /*5e60*/  ISETP.NE.AND P0, PT, R18, 0x3, PT ;  /* 0x000000031200780c */ /* 0x000fda0003f05270 */
[----:B------:R-:W-:Y:S05]  /*5e70*/  @!P0 BRA `(.L_x_114) ;  /* 0x0000000000048947 */ /* 0x000fea0003800000 */
[----:B------:R-:W-:Y:S01]  /*5e80*/  BPT.TRAP 0x1 ;  /* 0x000000040000795c */ /* 0x000fe20000300000 */
.L_x_114:
[----:B------:R-:W0:Y:S01]  /*5e90*/  S2R R5, SR_CgaCtaId ;  /* 0x0000000000057919 */ /* 0x000e220000008800 */
[----:B------:R-:W-:Y:S02]  /*5ea0*/  MOV R2, 0x400 ;  /* 0x0000040000027802 */ /* 0x000fe40000000f00 */
[----:B------:R-:W-:Y:S02]  /*5eb0*/  SHF.L.U32 R4, R0, 0x1f, RZ ;  /* 0x0000001f00047819 */ /* 0x000fe400000006ff */
[----:B0-----:R-:W-:-:S05]  /*5ec0*/  LEA R2, R5, R2, 0x18 ;  /* 0x0000000205027211 */ /* 0x001fca00078ec0ff */
[----:B------:R-:W-:-:S04]  /*5ed0*/  VIADD R2, R2, 0x20 ;  /* 0x0000002002027836 */ /* 0x000fc80000000000 */
[C---:B------:R-:W-:Y:S02]  /*5ee0*/  IMAD R7, R3.reuse, 0x8, R2 ;  /* 0x0000000803077824 */ /* 0x040fe400078e0202 */
[----:B------:R-:W-:Y:S02]  /*5ef0*/  VIADD R3, R3, 0x1 ;  /* 0x0000000103037836 */ /* 0x000fe40000000000 */
[----:B------:R-:W0:Y:S03]  /*5f00*/  SYNCS.PHASECHK.TRANS64.TRYWAIT P0, [R7+URZ], R4 ;  /* 0x00000004070075a7 */ /* 0x000e26000800017f */
[----:B------:R-:W-:-:S04]  /*5f10*/  ISETP.NE.AND P1, PT, R3, 0x4, PT ;  /* 0x000000040300780c */ /* 0x000fc80003f25270 */
[----:B------:R-:W-:Y:S02]  /*5f20*/  SEL R5, RZ, 0x1, P1 ;  /* 0x00000001ff057807 */ /* 0x000fe40000800000 */
[----:B------:R-:W-:Y:S02]  /*5f30*/  SEL R3, R3, RZ, P1 ;  /* 0x000000ff03037207 */ /* 0x000fe40000800000 */
[----:B------:R-:W-:-:S03]  /*5f40*/  LOP3.LUT R6, R0, R5, RZ, 0x3c, !PT ;  /* 0x0000000500067212 */ /* 0x000fc600078e3cff */
[----:B------:R-:W-:Y:S01]  /*5f50*/  IMAD R8, R3, 0x8, R2 ;  /* 0x0000000803087824 */ /* 0x000fe200078e0202 */
[----:B------:R-:W-:Y:S01]  /*5f60*/  SHF.L.U32 R5, R6, 0x1f, RZ ;  /* 0x0000001f06057819 */ /* 0x000fe200000006ff */
[----:B0-----:R-:W-:Y:S06]  /*5f70*/  @!P0 BRA `(.L_x_115) ;  /* 0x0000000000e08947 */ /* 0x001fec0003800000 */
.L_x_126:
[----:B------:R-:W1:Y:S01]  /*5f80*/  SYNCS.PHASECHK.TRANS64.TRYWAIT P0, [R8+URZ], R5 ;  /* 0x00000005080075a7 */ /* 0x000e62000800017f */
[----:B------:R-:W-:-:S05]  /*5f90*/  VIADD R0, R3, 0x1 ;  /* 0x0000000103007836 */ /* 0x000fca0000000000 */
[----:B------:R-:W-:-:S04]  /*5fa0*/  ISETP.NE.AND P1, PT, R0, 0x4, PT ;  /* 0x000000040000780c */ /* 0x000fc80003f25270 */
[----:B------:R-:W-:Y:S02]  /*5fb0*/  SEL R3, RZ, 0x1, P1 ;  /* 0x00000001ff037807 */ /* 0x000fe40000800000 */
[----:B0-----:R-:W-:Y:S02]  /*5fc0*/  SEL R7, R0, RZ, P1 ;  /* 0x000000ff00077207 */ /* 0x001fe40000800000 */
[----:B------:R-:W-:-:S03]  /*5fd0*/  LOP3.LUT R9, R6, R3, RZ, 0x3c, !PT ;  /* 0x0000000306097212 */ /* 0x000fc600078e3cff */
[----:B------:R-:W-:Y:S01]  /*5fe0*/  IMAD R11, R7, 0x8, R2 ;  /* 0x00000008070b7824 */ /* 0x000fe200078e0202 */
[----:B------:R-:W-:Y:S01]  /*5ff0*/  SHF.L.U32 R6, R9, 0x1f, RZ ;  /* 0x0000001f09067819 */ /* 0x000fe200000006ff */
[----:B-1----:R-:W-:Y:S06]  /*6000*/  @!P0 BRA `(.L_x_116) ;  /* 0x0000000000d08947 */ /* 0x002fec0003800000 */
.L_x_127:
[----:B------:R-:W1:Y:S01]  /*6010*/  SYNCS.PHASECHK.TRANS64.TRYWAIT P0, [R11+URZ], R6 ;  /* 0x000000060b0075a7 */ /* 0x000e62000800017f */
[----:B------:R-:W-:-:S05]  /*6020*/  VIADD R0, R7, 0x1 ;  /* 0x0000000107007836 */ /* 0x000fca0000000000 */
[----:B------:R-:W-:-:S04]  /*6030*/  ISETP.NE.AND P1, PT, R0, 0x4, PT ;  /* 0x000000040000780c */ /* 0x000fc80003f25270 */
[----:B------:R-:W-:Y:S02]  /*6040*/  SEL R4, RZ, 0x1, P1 ;  /* 0x00000001ff047807 */ /* 0x000fe40000800000 */
[----:B------:R-:W-:Y:S02]  /*6050*/  SEL R3, R0, RZ, P1 ;  /* 0x000000ff00037207 */ /* 0x000fe40000800000 */
[----:B------:R-:W-:Y:S01]  /*6060*/  LOP3.LUT R0, R9, R4, RZ, 0x3c, !PT ;  /* 0x0000000409007212 */ /* 0x000fe200078e3cff */
[----:B-1----:R-:W-:Y:S06]  /*6070*/  @!P0 BRA `(.L_x_117) ;  /* 0x0000000000c88947 */ /* 0x002fec0003800000 */
.L_x_128:
[----:B------:R-:W-:Y:S01]  /*6080*/  IMAD R3, R3, 0x8, R2 ;  /* 0x0000000803037824 */ /* 0x000fe200078e0202 */
[----:B------:R-:W-:-:S07]  /*6090*/  SHF.L.U32 R0, R0, 0x1f, RZ ;  /* 0x0000001f00007819 */ /* 0x000fce00000006ff */
.L_x_118:
[----:B--2---:R2:W3:Y:S02]  /*60a0*/  SYNCS.PHASECHK.TRANS64.TRYWAIT P0, [R3+URZ], R0 ;  /* 0x00000000030075a7 */ /* 0x0044e4000800017f */
[----:B---3--:R-:W-:Y:S05]  /*60b0*/  @!P0 NANOSLEEP.SYNCS 0x989680 ;  /* 0x009896800000895d */ /* 0x008fea0003900000 */
[----:B------:R-:W3:Y:S02]  /*60c0*/  @!P0 SYNCS.PHASECHK.TRANS64 P0, [R3+URZ], R0 ;  /* 0x00000000030085a7 */ /* 0x000ee4000800007f */
[----:B---3--:R-:W-:Y:S05]  /*60d0*/  @!P0 BRA `(.L_x_118) ;  /* 0xfffffffc00f08947 */ /* 0x008fea000383ffff */
.L_x_113:
[----:B------:R-:W-:Y:S05]  /*60e0*/  BSYNC B0 ;  /* 0x0000000000007941 */ /* 0x000fea0003800000 */
.L_x_112:
[----:B------:R-:W-:Y:S05]  /*60f0*/  EXIT ;  /* 0x000000000000794d */ /* 0x000fea0003800000 */
.L_x_17:
[----:B-1----:R1:W2:Y:S02]  /*6100*/  SYNCS.PHASECHK.TRANS64.TRYWAIT P1, [R3+URZ], R0 ;  /* 0x00000000030075a7 */ /* 0x0022a4000802017f */
[----:B--2---:R-:W-:Y:S05]  /*6110*/  @!P1 NANOSLEEP.SYNCS 0x989680 ;  /* 0x009896800000995d */ /* 0x004fea0003900000 */
[----:B------:R-:W2:Y:S02]  /*6120*/  @!P1 SYNCS.PHASECHK.TRANS64 P1, [R3+URZ], R0 ;  /* 0x00000000030095a7 */ /* 0x000ea4000802007f */
[----:B--2---:R-:W-:Y:S05]  /*6130*/  @!P1 BRA `(.L_x_17) ;  /* 0xfffffffc00f09947 */ /* 0x004fea000383ffff */
[----:B------:R-:W-:Y:S05]  /*6140*/  BRA `(.L_x_16) ;  /* 0xffffffb000d87947 */ /* 0x000fea000383ffff */
.L_x_22:
[----:B-1----:R-:W-:-:S04]  /*6150*/  IMAD.U32 R4, RZ, RZ, UR8 ;  /* 0x00000008ff047e24 */ /* 0x002fc8000f8e00ff */
[----:B------:R1:W2:Y:S03]  /*6160*/  SYNCS.PHASECHK.TRANS64.TRYWAIT P1, [R4+URZ], R3 ;  /* 0x00000003040075a7 */ /* 0x0002a6000802017f */
[----:B--2---:R-:W-:Y:S05]  /*6170*/  @!P1 NANOSLEEP.SYNCS 0x989680 ;  /* 0x009896800000995d */ /* 0x004fea0003900000 */
[----:B------:R-:W2:Y:S02]  /*6180*/  @!P1 SYNCS.PHASECHK.TRANS64 P1, [R4+URZ], R3 ;  /* 0x00000003040095a7 */ /* 0x000ea4000802007f */
[----:B--2---:R-:W-:Y:S05]  /*6190*/  @!P1 BRA `(.L_x_22) ;  /* 0xfffffffc00ec9947 */ /* 0x004fea000383ffff */
[----:B------:R-:W-:Y:S05]  /*61a0*/  BRA `(.L_x_21) ;  /* 0xffffffb800147947 */ /* 0x000fea000383ffff */
.L_x_99:
[----:B------:R-:W-:Y:S01]  /*61b0*/  BSSY B1, `(.L_x_119) ;  /* 0x0000006000017945 */ /* 0x000fe20003800000 */
[----:B------:R-:W-:-:S07]  /*61c0*/  IMAD.MOV.U32 R15, RZ, RZ, -0x1 ;  /* 0xffffffffff0f7424 */ /* 0x000fce00078e00ff */
[----:B------:R-:W-:Y:S05]  /*61d0*/  WARPSYNC.COLLECTIVE R15, `(.L_x_120) ;  /* 0x000000000f0c7348 */ /* 0x000fea0003c00000 */
[----:B------:R-:W-:Y:S02]  /*61e0*/  ELECT P6, UR62, PT ;  /* 0x00000000003e782f */ /* 0x000fe400038c0000 */
[----:B------:R-:W-:Y:S01]  /*61f0*/  MOV R14, UR62 ;  /* 0x0000003e000e7c02 */ /* 0x000fe20008000f00 */
[----:B------:R-:W-:Y:S10]  /*6200*/  ENDCOLLECTIVE ;  /* 0x000000000000791b */ /* 0x000ff40003800000 */
.L_x_120:
[----:B------:R-:W-:Y:S05]  /*6210*/  BSYNC B1 ;  /* 0x0000000000017941 */ /* 0x000fea0003800000 */
.L_x_119:
[----:B------:R-:W-:Y:S05]  /*6220*/  BRA `(.L_x_121) ;  /* 0xfffffff000107947 */ /* 0x000fea000383ffff */
.L_x_102:
[----:B0-----:R0:W1:Y:S02]  /*6230*/  SYNCS.PHASECHK.TRANS64.TRYWAIT P1, [R14+URZ+0x20], R7 ;  /* 0x000020070e0075a7 */ /* 0x001064000802017f */
[----:B-1----:R-:W-:Y:S05]  /*6240*/  @!P1 NANOSLEEP.SYNCS 0x989680 ;  /* 0x009896800000995d */ /* 0x002fea0003900000 */
[----:B------:R-:W1:Y:S02]  /*6250*/  @!P1 SYNCS.PHASECHK.TRANS64 P1, [R14+URZ+0x20], R7 ;  /* 0x000020070e0095a7 */ /* 0x000e64000802007f */
[----:B-1----:R-:W-:Y:S05]  /*6260*/  @!P1 BRA `(.L_x_102) ;  /* 0xfffffffc00f09947 */ /* 0x002fea000383ffff */
[----:B------:R-:W-:Y:S05]  /*6270*/  BRA `(.L_x_122) ;  /* 0xfffffff000447947 */ /* 0x000fea000383ffff */
.L_x_111:
[----:B------:R-:W-:Y:S01]  /*6280*/  BSSY B0, `(.L_x_123) ;  /* 0x0000006000007945 */ /* 0x000fe20003800000 */
[----:B------:R-:W-:-:S07]  /*6290*/  IMAD.MOV.U32 R15, RZ, RZ, -0x1 ;  /* 0xffffffffff0f7424 */ /* 0x000fce00078e00ff */
[----:B------:R-:W-:Y:S05]  /*62a0*/  WARPSYNC.COLLECTIVE R15, `(.L_x_124) ;  /* 0x000000000f0c7348 */ /* 0x000fea0003c00000 */
[----:B------:R-:W-:Y:S02]  /*62b0*/  ELECT P6, UR62, PT ;  /* 0x00000000003e782f */ /* 0x000fe400038c0000 */
[----:B------:R-:W-:Y:S01]  /*62c0*/  MOV R14, UR62 ;  /* 0x0000003e000e7c02 */ /* 0x000fe20008000f00 */
[----:B------:R-:W-:Y:S10]  /*62d0*/  ENDCOLLECTIVE ;  /* 0x000000000000791b */ /* 0x000ff40003800000 */
.L_x_124:
[----:B------:R-:W-:Y:S05]  /*62e0*/  BSYNC B0 ;  /* 0x0000000000007941 */ /* 0x000fea0003800000 */
.L_x_123:
[----:B------:R-:W-:Y:S05]  /*62f0*/  BRA `(.L_x_125) ;  /* 0xfffffff800cc7947 */ /* 0x000fea000383ffff */
.L_x_115:
[----:B0-----:R0:W1:Y:S02]  /*6300*/  SYNCS.PHASECHK.TRANS64.TRYWAIT P0, [R7+URZ], R4 ;  /* 0x00000004070075a7 */ /* 0x001064000800017f */
[----:B-1----:R-:W-:Y:S05]  /*6310*/  @!P0 NANOSLEEP.SYNCS 0x989680 ;  /* 0x009896800000895d */ /* 0x002fea0003900000 */
[----:B------:R-:W1:Y:S02]  /*6320*/  @!P0 SYNCS.PHASECHK.TRANS64 P0, [R7+URZ], R4 ;  /* 0x00000004070085a7 */ /* 0x000e64000800007f */
[----:B-1----:R-:W-:Y:S05]  /*6330*/  @!P0 BRA `(.L_x_115) ;  /* 0xfffffffc00f08947 */ /* 0x002fea000383ffff */
[----:B------:R-:W-:Y:S05]  /*6340*/  BRA `(.L_x_126) ;  /* 0xfffffffc000c7947 */ /* 0x000fea000383ffff */
.L_x_116:
[----:B0-----:R0:W1:Y:S02]  /*6350*/  SYNCS.PHASECHK.TRANS64.TRYWAIT P0, [R8+URZ], R5 ;  /* 0x00000005080075a7 */ /* 0x001064000800017f */
[----:B-1----:R-:W-:Y:S05]  /*6360*/  @!P0 NANOSLEEP.SYNCS 0x989680 ;  /* 0x009896800000895d */ /* 0x002fea0003900000 */
[----:B------:R-:W1:Y:S02]  /*6370*/  @!P0 SYNCS.PHASECHK.TRANS64 P0, [R8+URZ], R5 ;  /* 0x00000005080085a7 */ /* 0x000e64000800007f */
[----:B-1----:R-:W-:Y:S05]  /*6380*/  @!P0 BRA `(.L_x_116) ;  /* 0xfffffffc00f08947 */ /* 0x002fea000383ffff */
[----:B------:R-:W-:Y:S05]  /*6390*/  BRA `(.L_x_127) ;  /* 0xfffffffc001c7947 */ /* 0x000fea000383ffff */
.L_x_117:
[----:B-1----:R1:W2:Y:S02]  /*63a0*/  SYNCS.PHASECHK.TRANS64.TRYWAIT P0, [R11+URZ], R6 ;  /* 0x000000060b0075a7 */ /* 0x0022a4000800017f */
[----:B--2---:R-:W-:Y:S05]  /*63b0*/  @!P0 NANOSLEEP.SYNCS 0x989680 ;  /* 0x009896800000895d */ /* 0x004fea0003900000 */
[----:B------:R-:W2:Y:S02]  /*63c0*/  @!P0 SYNCS.PHASECHK.TRANS64 P0, [R11+URZ], R6 ;  /* 0x000000060b0085a7 */ /* 0x000ea4000800007f */
[----:B--2---:R-:W-:Y:S05]  /*63d0*/  @!P0 BRA `(.L_x_117) ;  /* 0xfffffffc00f08947 */ /* 0x004fea000383ffff */
[----:B------:R-:W-:Y:S05]  /*63e0*/  BRA `(.L_x_128) ;  /* 0xfffffffc00247947 */ /* 0x000fea000383ffff */
.L_x_129:
[----:B------:R-:W-:-:S00]  /*63f0*/  BRA `(.L_x_129) ;  /* 0xfffffffc00fc7947 */ /* 0x000fc0000383ffff */
[----:B------:R-:W-:-:S00]  /*6400*/  NOP ;  /* 0x0000000000007918 */ /* 0x000fc00000000000 */
[----:B------:R-:W-:-:S00]  /*6410*/  NOP ;  /* 0x0000000000007918 */ /* 0x000fc00000000000 */
[----:B------:R-:W-:-:S00]  /*6420*/  NOP ;  /* 0x0000000000007918 */ /* 0x000fc00000000000 */
[----:B------:R-:W-:-:S00]  /*6430*/  NOP ;  /* 0x0000000000007918 */ /* 0x000fc00000000000 */
[----:B------:R-:W-:-:S00]  /*6440*/  NOP ;  /* 0x0000000000007918 */ /* 0x000fc00000000000 */
[----:B------:R-:W-:-:S00]  /*6450*/  NOP ;  /* 0x0000000000007918 */ /* 0x000fc00000000000 */
[----:B------:R-:W-:-:S00]  /*6460*/  NOP ;  /* 0x0000000000007918 */ /* 0x000fc00000000000 */
[----:B------:R-:W-:-:S00]  /*6470*/  NOP ;  /* 0x0000000000007918 */ /* 0x000fc00000000000 */
.L_x_130:


//--------------------- .nv.global.init           --------------------------
	.section	.nv.global.init,"aw",@progbits
.nv.global.init:
	.type		$str$22,@object
	.size		$str$22,($str$23 - $str$22)
$str$22:
        /*0000*/ 	.byte	0x6b, 0x5f, 0x74, 0x69, 0x6c, 0x65, 0x5f, 0x63, 0x6f, 0x75, 0x6e, 0x74, 0x20, 0x3e, 0x3d, 0x20
        /*0010*/ 	.byte	0x31, 0x00
	.type		$str$23,@object
	.size		$str$23,(__unnamed_1 - $str$23)
$str$23:
        /*0012*/ 	.byte	0x2f, 0x74, 0x6d, 0x70, 0x2f, 0x63, 0x75, 0x74, 0x6c, 0x61, 0x73, 0x73, 0x5f, 0x73, 0x77, 0x65
        /*0022*/ 	.byte	0x65, 0x70, 0x5f, 0x73, 0x72, 0x63, 0x2f, 0x69, 0x6e, 0x63, 0x6c, 0x75, 0x64, 0x65, 0x2f, 0x63
        /*0032*/ 	.byte	0x75, 0x74, 0x6c, 0x61, 0x73, 0x73, 0x2f, 0x67, 0x65, 0x6d, 0x6d, 0x2f, 0x63, 0x6f, 0x6c, 0x6c
        /*0042*/ 	.byte	0x65, 0x63, 0x74, 0x69, 0x76, 0x65, 0x2f, 0x73, 0x6d, 0x39, 0x30, 0x5f, 0x6d, 0x6d, 0x61, 0x5f
        /*0052*/ 	.byte	0x74, 0x6d, 0x61, 0x5f, 0x67, 0x6d, 0x6d, 0x61, 0x5f, 0x73, 0x73, 0x5f, 0x77, 0x61, 0x72, 0x70
        /*0062*/ 	.byte	0x73, 0x70, 0x65, 0x63, 0x69, 0x61, 0x6c, 0x69, 0x7a, 0x65, 0x64, 0x2e, 0x68, 0x70, 0x70, 0x00
	.type		__unnamed_1,@object
	.size		__unnamed_1,(.L_0 - __unnamed_1)
__unnamed_1:
        /*0072*/ 	.byte	0x76, 0x6f, 0x69, 0x64, 0x20, 0x63, 0x75, 0x74, 0x6c, 0x61, 0x73, 0x73, 0x3a, 0x3a, 0x67, 0x65
        /* <DEDUP_REMOVED lines=179> */
        /*0bb2*/ 	.byte	0x64, 0x65, 0x6e, 0x74, 0x69, 0x74, 0x79, 0x5d, 0x00
.L_0:


//--------------------- .nv.shared._ZN7cutlass13device_kernelINS_4gemm6kernel13GemmUniversalIN4cute5tupleIJiiiiEEENS1_10collective13CollectiveMmaINS1_34MainloopSm90TmaGmmaWarpSpecializedILi4ENS5_IJNS4_1CILi1EEESB_SB_EEENS1_35KernelTmaWarpSpecializedCooperativeEEENS5_IJNSA_ILi128EEENSA_ILi64EEESF_EEENS_6half_tENS5_IJlSB_lEEESI_SJ_NS4_8TiledMMAINS4_8MMA_AtomIJNS4_4SM904GMMA25MMA_64x64x16_F32F16F16_SSILNSN_5MajorE0ELSP_0ELNSN_7ScaleInE1ELSQ_1EEEEEENS4_6LayoutINS5_IJNSA_ILi2EEESB_SB_EEENS5_IJSB_NSA_ILi0EEESW_EEEEENS5_IJNS4_10UnderscoreESZ_SZ_EEEEENS4_13SM90_TMA_LOADENS4_14ComposedLayoutINS4_7SwizzleILi3ELi4ELi3EEENS4_18smem_ptr_flag_bitsILi16EEENST_INS5_IJNSA_ILi8EEESG_EEENS5_IJSG_SB_EEEEEEEvNS4_8identityES12_S1C_vS1D_EENS_8epilogue10collective6detail29Sm90TmaWarpSpecializedAdapterINS1G_15DefaultEpilogueISI_SJ_SJ_NS1F_6thread17LinearCombinationISI_Li1EffLNS1K_9ScaleType4KindE0ELNS_15FloatRoundStyleE2ESI_EENS1_15EpilogueDefaultEEEEEvvEEEEvNT_6ParamsE --------------------------
	.section	.nv.shared._ZN7cutlass13device_kernelINS_4gemm6kernel13GemmUniversalIN4cute5tupleIJiiiiEEENS1_10collective13CollectiveMmaINS1_34MainloopSm90TmaGmmaWarpSpecializedILi4ENS5_IJNS4_1CILi1EEESB_SB_EEENS1_35KernelTmaWarpSpecializedCooperativeEEENS5_IJNSA_ILi128EEENSA_ILi64EEESF_EEENS_6half_tENS5_IJlSB_lEEESI_SJ_NS4_8TiledMMAINS4_8MMA_AtomIJNS4_4SM904GMMA25MMA_64x64x16_F32F16F16_SSILNSN_5MajorE0ELSP_0ELNSN_7ScaleInE1ELSQ_1EEEEEENS4_6LayoutINS5_IJNSA_ILi2EEESB_SB_EEENS5_IJSB_NSA_ILi0EEESW_EEEEENS5_IJNS4_10UnderscoreESZ_SZ_EEEEENS4_13SM90_TMA_LOADENS4_14ComposedLayoutINS4_7SwizzleILi3ELi4ELi3EEENS4_18smem_ptr_flag_bitsILi16EEENST_INS5_IJNSA_ILi8EEESG_EEENS5_IJSG_SB_EEEEEEEvNS4_8identityES12_S1C_vS1D_EENS_8epilogue10collective6detail29Sm90TmaWarpSpecializedAdapterINS1G_15DefaultEpilogueISI_SJ_SJ_NS1F_6thread17LinearCombinationISI_Li1EffLNS1K_9ScaleType4KindE0ELNS_15FloatRoundStyleE2ESI_EENS1_15EpilogueDefaultEEEEEvvEEEEvNT_6ParamsE,"aw",@nobits
	.sectionflags	@""
	.align	16
	.zero		1024


//--------------------- .nv.shared.reserved.0     --------------------------
	.section	.nv.shared.reserved.0,"aw",@nobits
	.weak		__nv_reservedSMEM_offset_0_alias
	.size		__nv_reservedSMEM_offset_0_alias, 0, 0
	.other		__nv_reservedSMEM_offset_0_alias,@"STO_CUDA_RESERVED_SHARED STV_DEFAULT"
__nv_reservedSMEM_offset_0_alias:
	.zero		0


//--------------------- .nv.global                --------------------------
	.section	.nv.global,"aw",@nobits
.nv.global:
	.type		_ZN40_INTERNAL_5c568867_4_k_cu_97d627b9_209714cute1_E,@object
	.size		_ZN40_INTERNAL_5c568867_4_k_cu_97d627b9_209714cute1_E,(_ZN40_INTERNAL_5c568867_4_k_cu_97d627b9_209714cuda3std3__45__cpo6cbeginE - _ZN40_INTERNAL_5c568867_4_k_cu_97d627b9_209714cute1_E)
_ZN40_INTERNAL_5c568867_4_k_cu_97d627b9_209714cute1_E:
	.zero		1
	.type		_ZN40_INTERNAL_5c568867_4_k_cu_97d627b9_209714cuda3std3__45__cpo6cbeginE,@object
	.size		_ZN40_INTERNAL_5c568867_4_k_cu_97d627b9_209714cuda3std3__45__cpo6cbeginE,(_ZN40_INTERNAL_5c568867_4_k_cu_97d627b9_209714cuda3std3__48in_placeE - _ZN40_INTERNAL_5c568867_4_k_cu_97d627b9_209714cuda3std3__45__cpo6cbeginE)
_ZN40_INTERNAL_5c568867_4_k_cu_97d627b9_209714cuda3std3__45__cpo6cbeginE:
	.zero		1
	.type		_ZN40_INTERNAL_5c568867_4_k_cu_97d627b9_209714cuda3std3__48in_placeE,@object
	.size		_ZN40_INTERNAL_5c568867_4_k_cu_97d627b9_209714cuda3std3__48in_placeE,(_ZN40_INTERNAL_5c568867_4_k_cu_97d627b9_209714cuda3std6ranges3__45__cpo9iter_moveE - _ZN40_INTERNAL_5c568867_4_k_cu_97d627b9_209714cuda3std3__48in_placeE)
_ZN40_INTERNAL_5c568867_4_k_cu_97d627b9_209714cuda3std3__48in_placeE:
	.zero		1
	.type		_ZN40_INTERNAL_5c568867_4_k_cu_97d627b9_209714cuda3std6ranges3__45__cpo9iter_moveE,@object
	.size		_ZN40_INTERNAL_5c568867_4_k_cu_97d627b9_209714cuda3std6ranges3__45__cpo9iter_moveE,(_ZN40_INTERNAL_5c568867_4_k_cu_97d627b9_209714cuda3std3__45__cpo5beginE - _ZN40_INTERNAL_5c568867_4_k_cu_97d627b9_209714cuda3std6ranges3__45__cpo9iter_moveE)
_ZN40_INTERNAL_5c568867_4_k_cu_97d627b9_209714cuda3std6ranges3__45__cpo9iter_moveE:
	.zero		1
	.type		_ZN40_INTERNAL_5c568867_4_k_cu_97d627b9_209714cuda3std3__45__cpo5beginE,@object
	.size		_ZN40_INTERNAL_5c568867_4_k_cu_97d627b9_209714cuda3std3__45__cpo5beginE,(_ZN40_INTERNAL_5c568867_4_k_cu_97d627b9_209714cuda3std3__442_GLOBAL__N__5c568867_4_k_cu_97d627b9_209716ignoreE - _ZN40_INTERNAL_5c568867_4_k_cu_97d627b9_209714cuda3std3__45__cpo5beginE)
_ZN40_INTERNAL_5c568867_4_k_cu_97d627b9_209714cuda3std3__45__cpo5beginE:
	.zero		1
	.type		_ZN40_INTERNAL_5c568867_4_k_cu_97d627b9_209714cuda3std3__442_GLOBAL__N__5c568867_4_k_cu_97d627b9_209716ignoreE,@object
	.size		_ZN40_INTERNAL_5c568867_4_k_cu_97d627b9_209714cuda3std3__442_GLOBAL__N__5c568867_4_k_cu_97d627b9_209716ignoreE,(_ZN40_INTERNAL_5c568867_4_k_cu_97d627b9_209714cute7productE - _ZN40_INTERNAL_5c568867_4_k_cu_97d627b9_209714cuda3std3__442_GLOBAL__N__5c568867_4_k_cu_97d627b9_209716ignoreE)
_ZN40_INTERNAL_5c568867_4_k_cu_97d627b9_209714cuda3std3__442_GLOBAL__N__5c568867_4_k_cu_97d627b9_209716ignoreE:
	.zero		1
	.type		_ZN40_INTERNAL_5c568867_4_k_cu_97d627b9_209714cute7productE,@object
	.size		_ZN40_INTERNAL_5c568867_4_k_cu_97d627b9_209714cute7productE,(_ZN40_INTERNAL_5c568867_4_k_cu_97d627b9_209714cuda3std3__45__cpo3endE - _ZN40_INTERNAL_5c568867_4_k_cu_97d627b9_209714cute7productE)
_ZN40_INTERNAL_5c568867_4_k_cu_97d627b9_209714cute7productE:
	.zero		1
	.type		_ZN40_INTERNAL_5c568867_4_k_cu_97d627b9_209714cuda3std3__45__cpo3endE,@object
	.size		_ZN40_INTERNAL_5c568867_4_k_cu_97d627b9_209714cuda3std3__45__cpo3endE,(_ZN40_INTERNAL_5c568867_4_k_cu_97d627b9_209714cuda3std3__419piecewise_constructE - _ZN40_INTERNAL_5c568867_4_k_cu_97d627b9_209714cuda3std3__45__cpo3endE)
_ZN40_INTERNAL_5c568867_4_k_cu_97d627b9_209714cuda3std3__45__cpo3endE:
	.zero		1
	.type		_ZN40_INTERNAL_5c568867_4_k_cu_97d627b9_209714cuda3std3__419piecewise_constructE,@object
	.size		_ZN40_INTERNAL_5c568867_4_k_cu_97d627b9_209714cuda3std3__419piecewise_constructE,(_ZN40_INTERNAL_5c568867_4_k_cu_97d627b9_209714cuda3std3__45__cpo4cendE - _ZN40_INTERNAL_5c568867_4_k_cu_97d627b9_209714cuda3std3__419piecewise_constructE)
_ZN40_INTERNAL_5c568867_4_k_cu_97d627b9_209714cuda3std3__419piecewise_constructE:
	.zero		1
	.type		_ZN40_INTERNAL_5c568867_4_k_cu_97d627b9_209714cuda3std3__45__cpo4cendE,@object
	.size		_ZN40_INTERNAL_5c568867_4_k_cu_97d627b9_209714cuda3std3__45__cpo4cendE,(_ZN40_INTERNAL_5c568867_4_k_cu_97d627b9_209714cuda3std6ranges3__45__cpo4swapE - _ZN40_INTERNAL_5c568867_4_k_cu_97d627b9_209714cuda3std3__45__cpo4cendE)
_ZN40_INTERNAL_5c568867_4_k_cu_97d627b9_209714cuda3std3__45__cpo4cendE:
	.zero		1
	.type		_ZN40_INTERNAL_5c568867_4_k_cu_97d627b9_209714cuda3std6ranges3__45__cpo4swapE,@object
	.size		_ZN40_INTERNAL_5c568867_4_k_cu_97d627b9_209714cuda3std6ranges3__45__cpo4swapE,(.L_8 - _ZN40_INTERNAL_5c568867_4_k_cu_97d627b9_209714cuda3std6ranges3__45__cpo4swapE)
_ZN40_INTERNAL_5c568867_4_k_cu_97d627b9_209714cuda3std6ranges3__45__cpo4swapE:
	.zero		1
.L_8:


//--------------------- .nv.constant0._ZN7cutlass13device_kernelINS_4gemm6kernel13GemmUniversalIN4cute5tupleIJiiiiEEENS1_10collective13CollectiveMmaINS1_34MainloopSm90TmaGmmaWarpSpecializedILi4ENS5_IJNS4_1CILi1EEESB_SB_EEENS1_35KernelTmaWarpSpecializedCooperativeEEENS5_IJNSA_ILi128EEENSA_ILi64EEESF_EEENS_6half_tENS5_IJlSB_lEEESI_SJ_NS4_8TiledMMAINS4_8MMA_AtomIJNS4_4SM904GMMA25MMA_64x64x16_F32F16F16_SSILNSN_5MajorE0ELSP_0ELNSN_7ScaleInE1ELSQ_1EEEEEENS4_6LayoutINS5_IJNSA_ILi2EEESB_SB_EEENS5_IJSB_NSA_ILi0EEESW_EEEEENS5_IJNS4_10UnderscoreESZ_SZ_EEEEENS4_13SM90_TMA_LOADENS4_14ComposedLayoutINS4_7SwizzleILi3ELi4ELi3EEENS4_18smem_ptr_flag_bitsILi16EEENST_INS5_IJNSA_ILi8EEESG_EEENS5_IJSG_SB_EEEEEEEvNS4_8identityES12_S1C_vS1D_EENS_8epilogue10collective6detail29Sm90TmaWarpSpecializedAdapterINS1G_15DefaultEpilogueISI_SJ_SJ_NS1F_6thread17LinearCombinationISI_Li1EffLNS1K_9ScaleType4KindE0ELNS_15FloatRoundStyleE2ESI_EENS1_15EpilogueDefaultEEEEEvvEEEEvNT_6ParamsE --------------------------
	.section	.nv.constant0._ZN7cutlass13device_kernelINS_4gemm6kernel13GemmUniversalIN4cute5tupleIJiiiiEEENS1_10collective13CollectiveMmaINS1_34MainloopSm90TmaGmmaWarpSpecializedILi4ENS5_IJNS4_1CILi1EEESB_SB_EEENS1_35KernelTmaWarpSpecializedCooperativeEEENS5_IJNSA_ILi128EEENSA_ILi64EEESF_EEENS_6half_tENS5_IJlSB_lEEESI_SJ_NS4_8TiledMMAINS4_8MMA_AtomIJNS4_4SM904GMMA25MMA_64x64x16_F32F16F16_SSILNSN_5MajorE0ELSP_0ELNSN_7ScaleInE1ELSQ_1EEEEEENS4_6LayoutINS5_IJNSA_ILi2EEESB_SB_EEENS5_IJSB_NSA_ILi0EEESW_EEEEENS5_IJNS4_10UnderscoreESZ_SZ_EEEEENS4_13SM90_TMA_LOADENS4_14ComposedLayoutINS4_7SwizzleILi3ELi4ELi3EEENS4_18smem_ptr_flag_bitsILi16EEENST_INS5_IJNSA_ILi8EEESG_EEENS5_IJSG_SB_EEEEEEEvNS4_8identityES12_S1C_vS1D_EENS_8epilogue10collective6detail29Sm90TmaWarpSpecializedAdapterINS1G_15DefaultEpilogueISI_SJ_SJ_NS1F_6thread17LinearCombinationISI_Li1EffLNS1K_9ScaleType4KindE0ELNS_15FloatRoundStyleE2ESI_EENS1_15EpilogueDefaultEEEEEvvEEEEvNT_6ParamsE,"a",@progbits
	.sectionflags	@""
	.align	4
.nv.constant0._ZN7cutlass13device_kernelINS_4gemm6kernel13GemmUniversalIN4cute5tupleIJiiiiEEENS1_10collective13CollectiveMmaINS1_34MainloopSm90TmaGmmaWarpSpecializedILi4ENS5_IJNS4_1CILi1EEESB_SB_EEENS1_35KernelTmaWarpSpecializedCooperativeEEENS5_IJNSA_ILi128EEENSA_ILi64EEESF_EEENS_6half_tENS5_IJlSB_lEEESI_SJ_NS4_8TiledMMAINS4_8MMA_AtomIJNS4_4SM904GMMA25MMA_64x64x16_F32F16F16_SSILNSN_5MajorE0ELSP_0ELNSN_7ScaleInE1ELSQ_1EEEEEENS4_6LayoutINS5_IJNSA_ILi2EEESB_SB_EEENS5_IJSB_NSA_ILi0EEESW_EEEEENS5_IJNS4_10UnderscoreESZ_SZ_EEEEENS4_13SM90_TMA_LOADENS4_14ComposedLayoutINS4_7SwizzleILi3ELi4ELi3EEENS4_18smem_ptr_flag_bitsILi16EEENST_INS5_IJNSA_ILi8EEESG_EEENS5_IJSG_SB_EEEEEEEvNS4_8identityES12_S1C_vS1D_EENS_8epilogue10collective6detail29Sm90TmaWarpSpecializedAdapterINS1G_15DefaultEpilogueISI_SJ_SJ_NS1F_6thread17LinearCombinationISI_Li1EffLNS1K_9ScaleType4KindE0ELNS_15FloatRoundStyleE2ESI_EENS1_15EpilogueDefaultEEEEEvvEEEEvNT_6ParamsE:
	.zero		1664


//--------------------- SYMBOLS --------------------------

	.type		.nv.reservedSmem.offset0,@object
	.size		.nv.reservedSmem.offset0,0x4
	.type		__assertfail,@function
